//
// Generated by NVIDIA NVVM Compiler
//
// Compiler Build ID: CL-36424714
// Cuda compilation tools, release 13.0, V13.0.88
// Based on NVVM 20.0.0
//

.version 9.0
.target sm_100
.address_size 64

	// .globl	_Z18calculate_distancePfS_S_iii

.visible .entry _Z18calculate_distancePfS_S_iii(
	.param .u64 .ptr .align 1 _Z18calculate_distancePfS_S_iii_param_0,
	.param .u64 .ptr .align 1 _Z18calculate_distancePfS_S_iii_param_1,
	.param .u64 .ptr .align 1 _Z18calculate_distancePfS_S_iii_param_2,
	.param .u32 _Z18calculate_distancePfS_S_iii_param_3,
	.param .u32 _Z18calculate_distancePfS_S_iii_param_4,
	.param .u32 _Z18calculate_distancePfS_S_iii_param_5
)
{
	.reg .pred 	%p<21>;
	.reg .b32 	%r<68>;
	.reg .b32 	%f<82>;
	.reg .b64 	%rd<48>;

	ld.param.u64 	%rd8, [_Z18calculate_distancePfS_S_iii_param_0];
	ld.param.u64 	%rd9, [_Z18calculate_distancePfS_S_iii_param_1];
	ld.param.u64 	%rd10, [_Z18calculate_distancePfS_S_iii_param_2];
	ld.param.u32 	%r34, [_Z18calculate_distancePfS_S_iii_param_3];
	ld.param.u32 	%r32, [_Z18calculate_distancePfS_S_iii_param_4];
	ld.param.u32 	%r33, [_Z18calculate_distancePfS_S_iii_param_5];
	cvta.to.global.u64 	%rd1, %rd9;
	cvta.to.global.u64 	%rd2, %rd8;
	cvta.to.global.u64 	%rd3, %rd10;
	mov.u32 	%r35, %ctaid.x;
	mov.u32 	%r36, %ntid.x;
	mov.u32 	%r37, %tid.x;
	mad.lo.s32 	%r1, %r35, %r36, %r37;
	setp.ge.s32 	%p1, %r1, %r34;
	setp.lt.s32 	%p2, %r32, 1;
	or.pred  	%p3, %p1, %p2;
	@%p3 bra 	$L__BB0_26;
	setp.lt.s32 	%p4, %r33, 1;
	mul.lo.s32 	%r2, %r33, %r1;
	mul.lo.s32 	%r3, %r32, %r1;
	@%p4 bra 	$L__BB0_15;
	and.b32  	%r4, %r33, 7;
	add.s32 	%r5, %r4, -1;
	and.b32  	%r6, %r33, 3;
	and.b32  	%r7, %r33, 2147483640;
	and.b32  	%r8, %r33, 1;
	neg.s32 	%r9, %r7;
	add.s64 	%rd4, %rd2, 16;
	mov.b32 	%r58, 0;
$L__BB0_3:
	setp.lt.u32 	%p13, %r33, 8;
	mul.lo.s32 	%r11, %r58, %r33;
	mov.f32 	%f81, 0f00000000;
	mov.b32 	%r62, 0;
	@%p13 bra 	$L__BB0_6;
	mul.wide.u32 	%rd19, %r11, 4;
	add.s64 	%rd20, %rd1, %rd19;
	add.s64 	%rd47, %rd20, 16;
	mov.f32 	%f81, 0f00000000;
	mov.u32 	%r59, %r2;
	mov.u32 	%r60, %r9;
$L__BB0_5:
	.pragma "nounroll";
	mul.wide.s32 	%rd21, %r59, 4;
	add.s64 	%rd22, %rd4, %rd21;
	ld.global.f32 	%f16, [%rd22+-16];
	ld.global.f32 	%f17, [%rd47+-16];
	sub.f32 	%f18, %f16, %f17;
	fma.rn.f32 	%f19, %f18, %f18, %f81;
	ld.global.f32 	%f20, [%rd22+-12];
	ld.global.f32 	%f21, [%rd47+-12];
	sub.f32 	%f22, %f20, %f21;
	fma.rn.f32 	%f23, %f22, %f22, %f19;
	ld.global.f32 	%f24, [%rd22+-8];
	ld.global.f32 	%f25, [%rd47+-8];
	sub.f32 	%f26, %f24, %f25;
	fma.rn.f32 	%f27, %f26, %f26, %f23;
	ld.global.f32 	%f28, [%rd22+-4];
	ld.global.f32 	%f29, [%rd47+-4];
	sub.f32 	%f30, %f28, %f29;
	fma.rn.f32 	%f31, %f30, %f30, %f27;
	ld.global.f32 	%f32, [%rd22];
	ld.global.f32 	%f33, [%rd47];
	sub.f32 	%f34, %f32, %f33;
	fma.rn.f32 	%f35, %f34, %f34, %f31;
	ld.global.f32 	%f36, [%rd22+4];
	ld.global.f32 	%f37, [%rd47+4];
	sub.f32 	%f38, %f36, %f37;
	fma.rn.f32 	%f39, %f38, %f38, %f35;
	ld.global.f32 	%f40, [%rd22+8];
	ld.global.f32 	%f41, [%rd47+8];
	sub.f32 	%f42, %f40, %f41;
	fma.rn.f32 	%f43, %f42, %f42, %f39;
	ld.global.f32 	%f44, [%rd22+12];
	ld.global.f32 	%f45, [%rd47+12];
	sub.f32 	%f46, %f44, %f45;
	fma.rn.f32 	%f81, %f46, %f46, %f43;
	add.s32 	%r60, %r60, 8;
	add.s32 	%r59, %r59, 8;
	add.s64 	%rd47, %rd47, 32;
	setp.ne.s32 	%p14, %r60, 0;
	mov.u32 	%r62, %r7;
	@%p14 bra 	$L__BB0_5;
$L__BB0_6:
	setp.eq.s32 	%p15, %r4, 0;
	@%p15 bra 	$L__BB0_14;
	setp.lt.u32 	%p16, %r5, 3;
	@%p16 bra 	$L__BB0_9;
	add.s32 	%r51, %r62, %r2;
	mul.wide.s32 	%rd23, %r51, 4;
	add.s64 	%rd24, %rd2, %rd23;
	ld.global.f32 	%f48, [%rd24];
	add.s32 	%r52, %r62, %r11;
	mul.wide.u32 	%rd25, %r52, 4;
	add.s64 	%rd26, %rd1, %rd25;
	ld.global.f32 	%f49, [%rd26];
	sub.f32 	%f50, %f48, %f49;
	fma.rn.f32 	%f51, %f50, %f50, %f81;
	ld.global.f32 	%f52, [%rd24+4];
	cvt.u64.u32 	%rd27, %r11;
	cvt.u64.u32 	%rd28, %r62;
	add.s64 	%rd29, %rd28, %rd27;
	shl.b64 	%rd30, %rd29, 2;
	add.s64 	%rd31, %rd1, %rd30;
	ld.global.f32 	%f53, [%rd31+4];
	sub.f32 	%f54, %f52, %f53;
	fma.rn.f32 	%f55, %f54, %f54, %f51;
	ld.global.f32 	%f56, [%rd24+8];
	ld.global.f32 	%f57, [%rd31+8];
	sub.f32 	%f58, %f56, %f57;
	fma.rn.f32 	%f59, %f58, %f58, %f55;
	ld.global.f32 	%f60, [%rd24+12];
	ld.global.f32 	%f61, [%rd31+12];
	sub.f32 	%f62, %f60, %f61;
	fma.rn.f32 	%f81, %f62, %f62, %f59;
	add.s32 	%r62, %r62, 4;
$L__BB0_9:
	setp.eq.s32 	%p17, %r6, 0;
	@%p17 bra 	$L__BB0_14;
	setp.eq.s32 	%p18, %r6, 1;
	@%p18 bra 	$L__BB0_12;
	add.s32 	%r53, %r62, %r2;
	mul.wide.s32 	%rd32, %r53, 4;
	add.s64 	%rd33, %rd2, %rd32;
	ld.global.f32 	%f64, [%rd33];
	add.s32 	%r54, %r62, %r11;
	mul.wide.u32 	%rd34, %r54, 4;
	add.s64 	%rd35, %rd1, %rd34;
	ld.global.f32 	%f65, [%rd35];
	sub.f32 	%f66, %f64, %f65;
	fma.rn.f32 	%f67, %f66, %f66, %f81;
	ld.global.f32 	%f68, [%rd33+4];
	cvt.u64.u32 	%rd36, %r11;
	cvt.u64.u32 	%rd37, %r62;
	add.s64 	%rd38, %rd37, %rd36;
	shl.b64 	%rd39, %rd38, 2;
	add.s64 	%rd40, %rd1, %rd39;
	ld.global.f32 	%f69, [%rd40+4];
	sub.f32 	%f70, %f68, %f69;
	fma.rn.f32 	%f81, %f70, %f70, %f67;
	add.s32 	%r62, %r62, 2;
$L__BB0_12:
	setp.eq.s32 	%p19, %r8, 0;
	@%p19 bra 	$L__BB0_14;
	add.s32 	%r55, %r62, %r2;
	mul.wide.s32 	%rd41, %r55, 4;
	add.s64 	%rd42, %rd2, %rd41;
	ld.global.f32 	%f71, [%rd42];
	add.s32 	%r56, %r62, %r11;
	mul.wide.u32 	%rd43, %r56, 4;
	add.s64 	%rd44, %rd1, %rd43;
	ld.global.f32 	%f72, [%rd44];
	sub.f32 	%f73, %f71, %f72;
	fma.rn.f32 	%f81, %f73, %f73, %f81;
$L__BB0_14:
	add.s32 	%r57, %r58, %r3;
	mul.wide.s32 	%rd45, %r57, 4;
	add.s64 	%rd46, %rd3, %rd45;
	st.global.f32 	[%rd46], %f81;
	add.s32 	%r58, %r58, 1;
	setp.eq.s32 	%p20, %r58, %r32;
	@%p20 bra 	$L__BB0_26;
	bra.uni 	$L__BB0_3;
$L__BB0_15:
	and.b32  	%r22, %r32, 7;
	setp.lt.u32 	%p5, %r32, 8;
	mov.b32 	%r66, 0;
	@%p5 bra 	$L__BB0_18;
	and.b32  	%r66, %r32, 2147483640;
	mov.b32 	%r64, 0;
$L__BB0_17:
	.pragma "nounroll";
	add.s32 	%r40, %r64, %r3;
	mul.wide.s32 	%rd11, %r40, 4;
	add.s64 	%rd12, %rd3, %rd11;
	mov.b32 	%r41, 0;
	st.global.u32 	[%rd12], %r41;
	st.global.u32 	[%rd12+4], %r41;
	st.global.u32 	[%rd12+8], %r41;
	st.global.u32 	[%rd12+12], %r41;
	st.global.u32 	[%rd12+16], %r41;
	st.global.u32 	[%rd12+20], %r41;
	st.global.u32 	[%rd12+24], %r41;
	st.global.u32 	[%rd12+28], %r41;
	add.s32 	%r64, %r64, 8;
	setp.ne.s32 	%p6, %r64, %r66;
	@%p6 bra 	$L__BB0_17;
$L__BB0_18:
	setp.eq.s32 	%p7, %r22, 0;
	@%p7 bra 	$L__BB0_26;
	and.b32  	%r27, %r32, 3;
	setp.lt.u32 	%p8, %r22, 4;
	@%p8 bra 	$L__BB0_21;
	add.s32 	%r42, %r66, %r3;
	mul.wide.s32 	%rd13, %r42, 4;
	add.s64 	%rd14, %rd3, %rd13;
	mov.b32 	%r43, 0;
	st.global.u32 	[%rd14], %r43;
	st.global.u32 	[%rd14+4], %r43;
	st.global.u32 	[%rd14+8], %r43;
	st.global.u32 	[%rd14+12], %r43;
	add.s32 	%r66, %r66, 4;
$L__BB0_21:
	setp.eq.s32 	%p9, %r27, 0;
	@%p9 bra 	$L__BB0_26;
	setp.eq.s32 	%p10, %r27, 1;
	@%p10 bra 	$L__BB0_24;
	add.s32 	%r44, %r66, %r3;
	mul.wide.s32 	%rd15, %r44, 4;
	add.s64 	%rd16, %rd3, %rd15;
	mov.b32 	%r45, 0;
	st.global.u32 	[%rd16], %r45;
	st.global.u32 	[%rd16+4], %r45;
	add.s32 	%r66, %r66, 2;
$L__BB0_24:
	and.b32  	%r46, %r32, 1;
	setp.eq.b32 	%p11, %r46, 1;
	not.pred 	%p12, %p11;
	@%p12 bra 	$L__BB0_26;
	add.s32 	%r47, %r66, %r3;
	mul.wide.s32 	%rd17, %r47, 4;
	add.s64 	%rd18, %rd3, %rd17;
	mov.b32 	%r48, 0;
	st.global.u32 	[%rd18], %r48;
$L__BB0_26:
	ret;

}
	// .globl	_Z14assign_clusterPiPKfS1_iiiPfS_
.visible .entry _Z14assign_clusterPiPKfS1_iiiPfS_(
	.param .u64 .ptr .align 1 _Z14assign_clusterPiPKfS1_iiiPfS__param_0,
	.param .u64 .ptr .align 1 _Z14assign_clusterPiPKfS1_iiiPfS__param_1,
	.param .u64 .ptr .align 1 _Z14assign_clusterPiPKfS1_iiiPfS__param_2,
	.param .u32 _Z14assign_clusterPiPKfS1_iiiPfS__param_3,
	.param .u32 _Z14assign_clusterPiPKfS1_iiiPfS__param_4,
	.param .u32 _Z14assign_clusterPiPKfS1_iiiPfS__param_5,
	.param .u64 .ptr .align 1 _Z14assign_clusterPiPKfS1_iiiPfS__param_6,
	.param .u64 .ptr .align 1 _Z14assign_clusterPiPKfS1_iiiPfS__param_7
)
{
	.reg .pred 	%p<28>;
	.reg .b32 	%r<119>;
	.reg .b32 	%f<154>;
	.reg .b64 	%rd<63>;

	ld.param.u64 	%rd10, [_Z14assign_clusterPiPKfS1_iiiPfS__param_0];
	ld.param.u64 	%rd12, [_Z14assign_clusterPiPKfS1_iiiPfS__param_1];
	ld.param.u64 	%rd13, [_Z14assign_clusterPiPKfS1_iiiPfS__param_2];
	ld.param.u32 	%r68, [_Z14assign_clusterPiPKfS1_iiiPfS__param_3];
	ld.param.u32 	%r66, [_Z14assign_clusterPiPKfS1_iiiPfS__param_4];
	ld.param.u32 	%r67, [_Z14assign_clusterPiPKfS1_iiiPfS__param_5];
	ld.param.u64 	%rd14, [_Z14assign_clusterPiPKfS1_iiiPfS__param_6];
	ld.param.u64 	%rd11, [_Z14assign_clusterPiPKfS1_iiiPfS__param_7];
	cvta.to.global.u64 	%rd1, %rd13;
	cvta.to.global.u64 	%rd2, %rd14;
	cvta.to.global.u64 	%rd3, %rd12;
	mov.u32 	%r69, %ctaid.x;
	mov.u32 	%r70, %ntid.x;
	mov.u32 	%r71, %tid.x;
	mad.lo.s32 	%r1, %r69, %r70, %r71;
	setp.ge.s32 	%p1, %r1, %r68;
	@%p1 bra 	$L__BB1_36;
	setp.lt.s32 	%p2, %r66, 1;
	mov.b32 	%r109, -1;
	@%p2 bra 	$L__BB1_22;
	setp.lt.s32 	%p3, %r67, 1;
	mul.lo.s32 	%r2, %r67, %r1;
	@%p3 bra 	$L__BB1_16;
	and.b32  	%r3, %r67, 7;
	add.s32 	%r4, %r3, -1;
	and.b32  	%r5, %r67, 3;
	and.b32  	%r6, %r67, 2147483640;
	and.b32  	%r7, %r67, 1;
	neg.s32 	%r8, %r6;
	add.s64 	%rd4, %rd3, 16;
	add.s64 	%rd5, %rd1, 16;
	mov.f32 	%f142, 0f7F800000;
	mov.b32 	%r109, -1;
	mov.b32 	%r94, 0;
$L__BB1_4:
	setp.lt.u32 	%p10, %r67, 8;
	mul.lo.s32 	%r11, %r94, %r67;
	mov.f32 	%f150, 0f00000000;
	mov.b32 	%r99, 0;
	@%p10 bra 	$L__BB1_7;
	mul.wide.u32 	%rd15, %r11, 4;
	add.s64 	%rd62, %rd5, %rd15;
	mov.f32 	%f150, 0f00000000;
	mov.u32 	%r96, %r2;
	mov.u32 	%r97, %r8;
$L__BB1_6:
	.pragma "nounroll";
	mul.wide.s32 	%rd16, %r96, 4;
	add.s64 	%rd17, %rd4, %rd16;
	ld.global.f32 	%f26, [%rd17+-16];
	ld.global.f32 	%f27, [%rd62+-16];
	sub.f32 	%f28, %f26, %f27;
	fma.rn.f32 	%f29, %f28, %f28, %f150;
	ld.global.f32 	%f30, [%rd17+-12];
	ld.global.f32 	%f31, [%rd62+-12];
	sub.f32 	%f32, %f30, %f31;
	fma.rn.f32 	%f33, %f32, %f32, %f29;
	ld.global.f32 	%f34, [%rd17+-8];
	ld.global.f32 	%f35, [%rd62+-8];
	sub.f32 	%f36, %f34, %f35;
	fma.rn.f32 	%f37, %f36, %f36, %f33;
	ld.global.f32 	%f38, [%rd17+-4];
	ld.global.f32 	%f39, [%rd62+-4];
	sub.f32 	%f40, %f38, %f39;
	fma.rn.f32 	%f41, %f40, %f40, %f37;
	ld.global.f32 	%f42, [%rd17];
	ld.global.f32 	%f43, [%rd62];
	sub.f32 	%f44, %f42, %f43;
	fma.rn.f32 	%f45, %f44, %f44, %f41;
	ld.global.f32 	%f46, [%rd17+4];
	ld.global.f32 	%f47, [%rd62+4];
	sub.f32 	%f48, %f46, %f47;
	fma.rn.f32 	%f49, %f48, %f48, %f45;
	ld.global.f32 	%f50, [%rd17+8];
	ld.global.f32 	%f51, [%rd62+8];
	sub.f32 	%f52, %f50, %f51;
	fma.rn.f32 	%f53, %f52, %f52, %f49;
	ld.global.f32 	%f54, [%rd17+12];
	ld.global.f32 	%f55, [%rd62+12];
	sub.f32 	%f56, %f54, %f55;
	fma.rn.f32 	%f150, %f56, %f56, %f53;
	add.s32 	%r97, %r97, 8;
	add.s32 	%r96, %r96, 8;
	add.s64 	%rd62, %rd62, 32;
	setp.ne.s32 	%p11, %r97, 0;
	mov.u32 	%r99, %r6;
	@%p11 bra 	$L__BB1_6;
$L__BB1_7:
	setp.eq.s32 	%p12, %r3, 0;
	@%p12 bra 	$L__BB1_15;
	setp.lt.u32 	%p13, %r4, 3;
	@%p13 bra 	$L__BB1_10;
	add.s32 	%r82, %r99, %r2;
	mul.wide.s32 	%rd18, %r82, 4;
	add.s64 	%rd19, %rd3, %rd18;
	ld.global.f32 	%f58, [%rd19];
	add.s32 	%r83, %r99, %r11;
	mul.wide.u32 	%rd20, %r83, 4;
	add.s64 	%rd21, %rd1, %rd20;
	ld.global.f32 	%f59, [%rd21];
	sub.f32 	%f60, %f58, %f59;
	fma.rn.f32 	%f61, %f60, %f60, %f150;
	ld.global.f32 	%f62, [%rd19+4];
	cvt.u64.u32 	%rd22, %r11;
	cvt.u64.u32 	%rd23, %r99;
	add.s64 	%rd24, %rd23, %rd22;
	shl.b64 	%rd25, %rd24, 2;
	add.s64 	%rd26, %rd1, %rd25;
	ld.global.f32 	%f63, [%rd26+4];
	sub.f32 	%f64, %f62, %f63;
	fma.rn.f32 	%f65, %f64, %f64, %f61;
	ld.global.f32 	%f66, [%rd19+8];
	ld.global.f32 	%f67, [%rd26+8];
	sub.f32 	%f68, %f66, %f67;
	fma.rn.f32 	%f69, %f68, %f68, %f65;
	ld.global.f32 	%f70, [%rd19+12];
	ld.global.f32 	%f71, [%rd26+12];
	sub.f32 	%f72, %f70, %f71;
	fma.rn.f32 	%f150, %f72, %f72, %f69;
	add.s32 	%r99, %r99, 4;
$L__BB1_10:
	setp.eq.s32 	%p14, %r5, 0;
	@%p14 bra 	$L__BB1_15;
	setp.eq.s32 	%p15, %r5, 1;
	@%p15 bra 	$L__BB1_13;
	add.s32 	%r84, %r99, %r2;
	mul.wide.s32 	%rd27, %r84, 4;
	add.s64 	%rd28, %rd3, %rd27;
	ld.global.f32 	%f74, [%rd28];
	add.s32 	%r85, %r99, %r11;
	mul.wide.u32 	%rd29, %r85, 4;
	add.s64 	%rd30, %rd1, %rd29;
	ld.global.f32 	%f75, [%rd30];
	sub.f32 	%f76, %f74, %f75;
	fma.rn.f32 	%f77, %f76, %f76, %f150;
	ld.global.f32 	%f78, [%rd28+4];
	cvt.u64.u32 	%rd31, %r11;
	cvt.u64.u32 	%rd32, %r99;
	add.s64 	%rd33, %rd32, %rd31;
	shl.b64 	%rd34, %rd33, 2;
	add.s64 	%rd35, %rd1, %rd34;
	ld.global.f32 	%f79, [%rd35+4];
	sub.f32 	%f80, %f78, %f79;
	fma.rn.f32 	%f150, %f80, %f80, %f77;
	add.s32 	%r99, %r99, 2;
$L__BB1_13:
	setp.eq.s32 	%p16, %r7, 0;
	@%p16 bra 	$L__BB1_15;
	add.s32 	%r86, %r99, %r2;
	mul.wide.s32 	%rd36, %r86, 4;
	add.s64 	%rd37, %rd3, %rd36;
	ld.global.f32 	%f81, [%rd37];
	add.s32 	%r87, %r99, %r11;
	mul.wide.u32 	%rd38, %r87, 4;
	add.s64 	%rd39, %rd1, %rd38;
	ld.global.f32 	%f82, [%rd39];
	sub.f32 	%f83, %f81, %f82;
	fma.rn.f32 	%f150, %f83, %f83, %f150;
$L__BB1_15:
	setp.lt.f32 	%p17, %f150, %f142;
	selp.f32 	%f142, %f150, %f142, %p17;
	selp.b32 	%r109, %r94, %r109, %p17;
	add.s32 	%r94, %r94, 1;
	setp.eq.s32 	%p18, %r94, %r66;
	@%p18 bra 	$L__BB1_22;
	bra.uni 	$L__BB1_4;
$L__BB1_16:
	and.b32  	%r23, %r66, 3;
	setp.lt.u32 	%p4, %r66, 4;
	mov.f32 	%f152, 0f7F800000;
	mov.b32 	%r109, -1;
	mov.b32 	%r106, 0;
	@%p4 bra 	$L__BB1_19;
	and.b32  	%r106, %r66, 2147483644;
	mov.f32 	%f152, 0f7F800000;
	mov.b32 	%r109, -1;
	mov.b32 	%r101, 0;
$L__BB1_18:
	setp.gt.f32 	%p5, %f152, 0f00000000;
	selp.f32 	%f152, 0f00000000, %f152, %p5;
	selp.b32 	%r109, %r101, %r109, %p5;
	add.s32 	%r101, %r101, 4;
	setp.ne.s32 	%p6, %r101, %r106;
	@%p6 bra 	$L__BB1_18;
$L__BB1_19:
	setp.eq.s32 	%p7, %r23, 0;
	@%p7 bra 	$L__BB1_22;
	mov.b32 	%r108, 0;
$L__BB1_21:
	.pragma "nounroll";
	setp.gt.f32 	%p8, %f152, 0f00000000;
	selp.f32 	%f152, 0f00000000, %f152, %p8;
	selp.b32 	%r109, %r106, %r109, %p8;
	add.s32 	%r106, %r106, 1;
	add.s32 	%r108, %r108, 1;
	setp.ne.s32 	%p9, %r108, %r23;
	@%p9 bra 	$L__BB1_21;
$L__BB1_22:
	cvta.to.global.u64 	%rd40, %rd10;
	mul.wide.s32 	%rd41, %r1, 4;
	add.s64 	%rd42, %rd40, %rd41;
	st.global.u32 	[%rd42], %r109;
	setp.lt.s32 	%p19, %r67, 1;
	@%p19 bra 	$L__BB1_35;
	mul.lo.s32 	%r39, %r109, %r67;
	mul.lo.s32 	%r40, %r67, %r1;
	and.b32  	%r41, %r67, 15;
	setp.lt.u32 	%p20, %r67, 16;
	mov.b32 	%r114, 0;
	@%p20 bra 	$L__BB1_26;
	and.b32  	%r114, %r67, 2147483632;
	neg.s32 	%r112, %r114;
	add.s64 	%rd9, %rd3, 32;
	mov.u32 	%r110, %r40;
	mov.u32 	%r111, %r39;
$L__BB1_25:
	.pragma "nounroll";
	mul.wide.s32 	%rd43, %r111, 4;
	add.s64 	%rd44, %rd2, %rd43;
	mul.wide.s32 	%rd45, %r110, 4;
	add.s64 	%rd46, %rd9, %rd45;
	ld.global.f32 	%f84, [%rd46+-32];
	atom.global.add.f32 	%f85, [%rd44], %f84;
	ld.global.f32 	%f86, [%rd46+-28];
	atom.global.add.f32 	%f87, [%rd44+4], %f86;
	ld.global.f32 	%f88, [%rd46+-24];
	atom.global.add.f32 	%f89, [%rd44+8], %f88;
	ld.global.f32 	%f90, [%rd46+-20];
	atom.global.add.f32 	%f91, [%rd44+12], %f90;
	ld.global.f32 	%f92, [%rd46+-16];
	atom.global.add.f32 	%f93, [%rd44+16], %f92;
	ld.global.f32 	%f94, [%rd46+-12];
	atom.global.add.f32 	%f95, [%rd44+20], %f94;
	ld.global.f32 	%f96, [%rd46+-8];
	atom.global.add.f32 	%f97, [%rd44+24], %f96;
	ld.global.f32 	%f98, [%rd46+-4];
	atom.global.add.f32 	%f99, [%rd44+28], %f98;
	ld.global.f32 	%f100, [%rd46];
	atom.global.add.f32 	%f101, [%rd44+32], %f100;
	ld.global.f32 	%f102, [%rd46+4];
	atom.global.add.f32 	%f103, [%rd44+36], %f102;
	ld.global.f32 	%f104, [%rd46+8];
	atom.global.add.f32 	%f105, [%rd44+40], %f104;
	ld.global.f32 	%f106, [%rd46+12];
	atom.global.add.f32 	%f107, [%rd44+44], %f106;
	ld.global.f32 	%f108, [%rd46+16];
	atom.global.add.f32 	%f109, [%rd44+48], %f108;
	ld.global.f32 	%f110, [%rd46+20];
	atom.global.add.f32 	%f111, [%rd44+52], %f110;
	ld.global.f32 	%f112, [%rd46+24];
	atom.global.add.f32 	%f113, [%rd44+56], %f112;
	ld.global.f32 	%f114, [%rd46+28];
	atom.global.add.f32 	%f115, [%rd44+60], %f114;
	add.s32 	%r112, %r112, 16;
	add.s32 	%r111, %r111, 16;
	add.s32 	%r110, %r110, 16;
	setp.ne.s32 	%p21, %r112, 0;
	@%p21 bra 	$L__BB1_25;
$L__BB1_26:
	setp.eq.s32 	%p22, %r41, 0;
	@%p22 bra 	$L__BB1_35;
	and.b32  	%r51, %r67, 7;
	setp.lt.u32 	%p23, %r41, 8;
	@%p23 bra 	$L__BB1_29;
	add.s32 	%r89, %r114, %r39;
	mul.wide.s32 	%rd47, %r89, 4;
	add.s64 	%rd48, %rd2, %rd47;
	add.s32 	%r90, %r114, %r40;
	mul.wide.s32 	%rd49, %r90, 4;
	add.s64 	%rd50, %rd3, %rd49;
	ld.global.f32 	%f116, [%rd50];
	atom.global.add.f32 	%f117, [%rd48], %f116;
	ld.global.f32 	%f118, [%rd50+4];
	atom.global.add.f32 	%f119, [%rd48+4], %f118;
	ld.global.f32 	%f120, [%rd50+8];
	atom.global.add.f32 	%f121, [%rd48+8], %f120;
	ld.global.f32 	%f122, [%rd50+12];
	atom.global.add.f32 	%f123, [%rd48+12], %f122;
	ld.global.f32 	%f124, [%rd50+16];
	atom.global.add.f32 	%f125, [%rd48+16], %f124;
	ld.global.f32 	%f126, [%rd50+20];
	atom.global.add.f32 	%f127, [%rd48+20], %f126;
	ld.global.f32 	%f128, [%rd50+24];
	atom.global.add.f32 	%f129, [%rd48+24], %f128;
	ld.global.f32 	%f130, [%rd50+28];
	atom.global.add.f32 	%f131, [%rd48+28], %f130;
	add.s32 	%r114, %r114, 8;
$L__BB1_29:
	setp.eq.s32 	%p24, %r51, 0;
	@%p24 bra 	$L__BB1_35;
	and.b32  	%r54, %r67, 3;
	setp.lt.u32 	%p25, %r51, 4;
	@%p25 bra 	$L__BB1_32;
	add.s32 	%r91, %r114, %r39;
	mul.wide.s32 	%rd51, %r91, 4;
	add.s64 	%rd52, %rd2, %rd51;
	add.s32 	%r92, %r114, %r40;
	mul.wide.s32 	%rd53, %r92, 4;
	add.s64 	%rd54, %rd3, %rd53;
	ld.global.f32 	%f132, [%rd54];
	atom.global.add.f32 	%f133, [%rd52], %f132;
	ld.global.f32 	%f134, [%rd54+4];
	atom.global.add.f32 	%f135, [%rd52+4], %f134;
	ld.global.f32 	%f136, [%rd54+8];
	atom.global.add.f32 	%f137, [%rd52+8], %f136;
	ld.global.f32 	%f138, [%rd54+12];
	atom.global.add.f32 	%f139, [%rd52+12], %f138;
	add.s32 	%r114, %r114, 4;
$L__BB1_32:
	setp.eq.s32 	%p26, %r54, 0;
	@%p26 bra 	$L__BB1_35;
	add.s32 	%r118, %r114, %r40;
	add.s32 	%r117, %r114, %r39;
	neg.s32 	%r116, %r54;
$L__BB1_34:
	.pragma "nounroll";
	mul.wide.s32 	%rd55, %r118, 4;
	add.s64 	%rd56, %rd3, %rd55;
	mul.wide.s32 	%rd57, %r117, 4;
	add.s64 	%rd58, %rd2, %rd57;
	ld.global.f32 	%f140, [%rd56];
	atom.global.add.f32 	%f141, [%rd58], %f140;
	add.s32 	%r118, %r118, 1;
	add.s32 	%r117, %r117, 1;
	add.s32 	%r116, %r116, 1;
	setp.ne.s32 	%p27, %r116, 0;
	@%p27 bra 	$L__BB1_34;
$L__BB1_35:
	cvta.to.global.u64 	%rd59, %rd11;
	mul.wide.s32 	%rd60, %r109, 4;
	add.s64 	%rd61, %rd59, %rd60;
	atom.global.add.u32 	%r93, [%rd61], 1;
$L__BB1_36:
	ret;

}
	// .globl	_Z18calculate_centroidPfPiS_S_iii
.visible .entry _Z18calculate_centroidPfPiS_S_iii(
	.param .u64 .ptr .align 1 _Z18calculate_centroidPfPiS_S_iii_param_0,
	.param .u64 .ptr .align 1 _Z18calculate_centroidPfPiS_S_iii_param_1,
	.param .u64 .ptr .align 1 _Z18calculate_centroidPfPiS_S_iii_param_2,
	.param .u64 .ptr .align 1 _Z18calculate_centroidPfPiS_S_iii_param_3,
	.param .u32 _Z18calculate_centroidPfPiS_S_iii_param_4,
	.param .u32 _Z18calculate_centroidPfPiS_S_iii_param_5,
	.param .u32 _Z18calculate_centroidPfPiS_S_iii_param_6
)
{
	.reg .pred 	%p<27>;
	.reg .b32 	%r<61>;
	.reg .b32 	%f<61>;
	.reg .b64 	%rd<30>;

	ld.param.u64 	%rd18, [_Z18calculate_centroidPfPiS_S_iii_param_0];
	ld.param.u64 	%rd17, [_Z18calculate_centroidPfPiS_S_iii_param_1];
	ld.param.u64 	%rd19, [_Z18calculate_centroidPfPiS_S_iii_param_2];
	ld.param.u64 	%rd20, [_Z18calculate_centroidPfPiS_S_iii_param_3];
	ld.param.u32 	%r17, [_Z18calculate_centroidPfPiS_S_iii_param_5];
	ld.param.u32 	%r16, [_Z18calculate_centroidPfPiS_S_iii_param_6];
	cvta.to.global.u64 	%rd1, %rd18;
	cvta.to.global.u64 	%rd2, %rd20;
	cvta.to.global.u64 	%rd3, %rd19;
	mov.u32 	%r18, %ctaid.x;
	mov.u32 	%r19, %ntid.x;
	mov.u32 	%r20, %tid.x;
	mad.lo.s32 	%r1, %r18, %r19, %r20;
	setp.ge.s32 	%p1, %r1, %r17;
	setp.lt.s32 	%p2, %r16, 1;
	or.pred  	%p3, %p1, %p2;
	@%p3 bra 	$L__BB2_30;
	cvta.to.global.u64 	%rd21, %rd17;
	mul.wide.s32 	%rd22, %r1, 4;
	add.s64 	%rd4, %rd21, %rd22;
	mul.lo.s32 	%r2, %r16, %r1;
	and.b32  	%r3, %r16, 7;
	setp.lt.u32 	%p4, %r16, 8;
	mov.b32 	%r59, 0;
	@%p4 bra 	$L__BB2_13;
	and.b32  	%r59, %r16, 2147483640;
	neg.s32 	%r57, %r59;
	add.s64 	%rd5, %rd3, 16;
	add.s64 	%rd6, %rd2, 16;
	add.s64 	%rd7, %rd1, 16;
	mov.u32 	%r56, %r2;
$L__BB2_3:
	.pragma "nounroll";
	ld.global.u32 	%r22, [%rd4];
	setp.lt.s32 	%p5, %r22, 1;
	@%p5 bra 	$L__BB2_12;
	mul.wide.s32 	%rd23, %r56, 4;
	add.s64 	%rd8, %rd5, %rd23;
	add.s64 	%rd9, %rd6, %rd23;
	add.s64 	%rd10, %rd7, %rd23;
	ld.global.f32 	%f1, [%rd8+-16];
	st.global.f32 	[%rd9+-16], %f1;
	ld.global.f32 	%f2, [%rd10+-16];
	ld.global.u32 	%r23, [%rd4];
	cvt.rn.f32.s32 	%f3, %r23;
	div.rn.f32 	%f4, %f2, %f3;
	st.global.f32 	[%rd8+-16], %f4;
	ld.global.u32 	%r24, [%rd4];
	setp.lt.s32 	%p6, %r24, 1;
	@%p6 bra 	$L__BB2_12;
	ld.global.f32 	%f5, [%rd8+-12];
	st.global.f32 	[%rd9+-12], %f5;
	ld.global.f32 	%f6, [%rd10+-12];
	ld.global.u32 	%r25, [%rd4];
	cvt.rn.f32.s32 	%f7, %r25;
	div.rn.f32 	%f8, %f6, %f7;
	st.global.f32 	[%rd8+-12], %f8;
	ld.global.u32 	%r26, [%rd4];
	setp.lt.s32 	%p7, %r26, 1;
	@%p7 bra 	$L__BB2_12;
	ld.global.f32 	%f9, [%rd8+-8];
	st.global.f32 	[%rd9+-8], %f9;
	ld.global.f32 	%f10, [%rd10+-8];
	ld.global.u32 	%r27, [%rd4];
	cvt.rn.f32.s32 	%f11, %r27;
	div.rn.f32 	%f12, %f10, %f11;
	st.global.f32 	[%rd8+-8], %f12;
	ld.global.u32 	%r28, [%rd4];
	setp.lt.s32 	%p8, %r28, 1;
	@%p8 bra 	$L__BB2_12;
	ld.global.f32 	%f13, [%rd8+-4];
	st.global.f32 	[%rd9+-4], %f13;
	ld.global.f32 	%f14, [%rd10+-4];
	ld.global.u32 	%r29, [%rd4];
	cvt.rn.f32.s32 	%f15, %r29;
	div.rn.f32 	%f16, %f14, %f15;
	st.global.f32 	[%rd8+-4], %f16;
	ld.global.u32 	%r30, [%rd4];
	setp.lt.s32 	%p9, %r30, 1;
	@%p9 bra 	$L__BB2_12;
	ld.global.f32 	%f17, [%rd8];
	st.global.f32 	[%rd9], %f17;
	ld.global.f32 	%f18, [%rd10];
	ld.global.u32 	%r31, [%rd4];
	cvt.rn.f32.s32 	%f19, %r31;
	div.rn.f32 	%f20, %f18, %f19;
	st.global.f32 	[%rd8], %f20;
	ld.global.u32 	%r32, [%rd4];
	setp.lt.s32 	%p10, %r32, 1;
	@%p10 bra 	$L__BB2_12;
	ld.global.f32 	%f21, [%rd8+4];
	st.global.f32 	[%rd9+4], %f21;
	ld.global.f32 	%f22, [%rd10+4];
	ld.global.u32 	%r33, [%rd4];
	cvt.rn.f32.s32 	%f23, %r33;
	div.rn.f32 	%f24, %f22, %f23;
	st.global.f32 	[%rd8+4], %f24;
	ld.global.u32 	%r34, [%rd4];
	setp.lt.s32 	%p11, %r34, 1;
	@%p11 bra 	$L__BB2_12;
	ld.global.f32 	%f25, [%rd8+8];
	st.global.f32 	[%rd9+8], %f25;
	ld.global.f32 	%f26, [%rd10+8];
	ld.global.u32 	%r35, [%rd4];
	cvt.rn.f32.s32 	%f27, %r35;
	div.rn.f32 	%f28, %f26, %f27;
	st.global.f32 	[%rd8+8], %f28;
	ld.global.u32 	%r36, [%rd4];
	setp.lt.s32 	%p12, %r36, 1;
	@%p12 bra 	$L__BB2_12;
	ld.global.f32 	%f29, [%rd8+12];
	st.global.f32 	[%rd9+12], %f29;
	ld.global.f32 	%f30, [%rd10+12];
	ld.global.u32 	%r37, [%rd4];
	cvt.rn.f32.s32 	%f31, %r37;
	div.rn.f32 	%f32, %f30, %f31;
	st.global.f32 	[%rd8+12], %f32;
$L__BB2_12:
	add.s32 	%r57, %r57, 8;
	add.s32 	%r56, %r56, 8;
	setp.ne.s32 	%p13, %r57, 0;
	@%p13 bra 	$L__BB2_3;
$L__BB2_13:
	setp.eq.s32 	%p14, %r3, 0;
	@%p14 bra 	$L__BB2_30;
	and.b32  	%r11, %r16, 3;
	setp.lt.u32 	%p15, %r3, 4;
	@%p15 bra 	$L__BB2_21;
	ld.global.u32 	%r38, [%rd4];
	setp.lt.s32 	%p16, %r38, 1;
	@%p16 bra 	$L__BB2_20;
	add.s32 	%r39, %r59, %r2;
	mul.wide.s32 	%rd24, %r39, 4;
	add.s64 	%rd11, %rd3, %rd24;
	ld.global.f32 	%f33, [%rd11];
	add.s64 	%rd12, %rd2, %rd24;
	st.global.f32 	[%rd12], %f33;
	add.s64 	%rd13, %rd1, %rd24;
	ld.global.f32 	%f34, [%rd13];
	ld.global.u32 	%r40, [%rd4];
	cvt.rn.f32.s32 	%f35, %r40;
	div.rn.f32 	%f36, %f34, %f35;
	st.global.f32 	[%rd11], %f36;
	ld.global.u32 	%r41, [%rd4];
	setp.lt.s32 	%p17, %r41, 1;
	@%p17 bra 	$L__BB2_20;
	ld.global.f32 	%f37, [%rd11+4];
	st.global.f32 	[%rd12+4], %f37;
	ld.global.f32 	%f38, [%rd13+4];
	ld.global.u32 	%r42, [%rd4];
	cvt.rn.f32.s32 	%f39, %r42;
	div.rn.f32 	%f40, %f38, %f39;
	st.global.f32 	[%rd11+4], %f40;
	ld.global.u32 	%r43, [%rd4];
	setp.lt.s32 	%p18, %r43, 1;
	@%p18 bra 	$L__BB2_20;
	ld.global.f32 	%f41, [%rd11+8];
	st.global.f32 	[%rd12+8], %f41;
	ld.global.f32 	%f42, [%rd13+8];
	ld.global.u32 	%r44, [%rd4];
	cvt.rn.f32.s32 	%f43, %r44;
	div.rn.f32 	%f44, %f42, %f43;
	st.global.f32 	[%rd11+8], %f44;
	ld.global.u32 	%r45, [%rd4];
	setp.lt.s32 	%p19, %r45, 1;
	@%p19 bra 	$L__BB2_20;
	ld.global.f32 	%f45, [%rd11+12];
	st.global.f32 	[%rd12+12], %f45;
	ld.global.f32 	%f46, [%rd13+12];
	ld.global.u32 	%r46, [%rd4];
	cvt.rn.f32.s32 	%f47, %r46;
	div.rn.f32 	%f48, %f46, %f47;
	st.global.f32 	[%rd11+12], %f48;
$L__BB2_20:
	add.s32 	%r59, %r59, 4;
$L__BB2_21:
	setp.eq.s32 	%p20, %r11, 0;
	@%p20 bra 	$L__BB2_30;
	setp.eq.s32 	%p21, %r11, 1;
	@%p21 bra 	$L__BB2_27;
	ld.global.u32 	%r47, [%rd4];
	setp.lt.s32 	%p22, %r47, 1;
	@%p22 bra 	$L__BB2_26;
	add.s32 	%r48, %r59, %r2;
	mul.wide.s32 	%rd25, %r48, 4;
	add.s64 	%rd14, %rd3, %rd25;
	ld.global.f32 	%f49, [%rd14];
	add.s64 	%rd15, %rd2, %rd25;
	st.global.f32 	[%rd15], %f49;
	add.s64 	%rd16, %rd1, %rd25;
	ld.global.f32 	%f50, [%rd16];
	ld.global.u32 	%r49, [%rd4];
	cvt.rn.f32.s32 	%f51, %r49;
	div.rn.f32 	%f52, %f50, %f51;
	st.global.f32 	[%rd14], %f52;
	ld.global.u32 	%r50, [%rd4];
	setp.lt.s32 	%p23, %r50, 1;
	@%p23 bra 	$L__BB2_26;
	ld.global.f32 	%f53, [%rd14+4];
	st.global.f32 	[%rd15+4], %f53;
	ld.global.f32 	%f54, [%rd16+4];
	ld.global.u32 	%r51, [%rd4];
	cvt.rn.f32.s32 	%f55, %r51;
	div.rn.f32 	%f56, %f54, %f55;
	st.global.f32 	[%rd14+4], %f56;
$L__BB2_26:
	add.s32 	%r59, %r59, 2;
$L__BB2_27:
	and.b32  	%r52, %r16, 1;
	setp.eq.b32 	%p24, %r52, 1;
	not.pred 	%p25, %p24;
	@%p25 bra 	$L__BB2_30;
	ld.global.u32 	%r53, [%rd4];
	setp.lt.s32 	%p26, %r53, 1;
	@%p26 bra 	$L__BB2_30;
	add.s32 	%r54, %r59, %r2;
	mul.wide.s32 	%rd26, %r54, 4;
	add.s64 	%rd27, %rd3, %rd26;
	ld.global.f32 	%f57, [%rd27];
	add.s64 	%rd28, %rd2, %rd26;
	st.global.f32 	[%rd28], %f57;
	add.s64 	%rd29, %rd1, %rd26;
	ld.global.f32 	%f58, [%rd29];
	ld.global.u32 	%r55, [%rd4];
	cvt.rn.f32.s32 	%f59, %r55;
	div.rn.f32 	%f60, %f58, %f59;
	st.global.f32 	[%rd27], %f60;
$L__BB2_30:
	ret;

}
	// .globl	_Z17centroid_distancePfS_iiS_
.visible .entry _Z17centroid_distancePfS_iiS_(
	.param .u64 .ptr .align 1 _Z17centroid_distancePfS_iiS__param_0,
	.param .u64 .ptr .align 1 _Z17centroid_distancePfS_iiS__param_1,
	.param .u32 _Z17centroid_distancePfS_iiS__param_2,
	.param .u32 _Z17centroid_distancePfS_iiS__param_3,
	.param .u64 .ptr .align 1 _Z17centroid_distancePfS_iiS__param_4
)
{
	.reg .pred 	%p<11>;
	.reg .b32 	%r<39>;
	.reg .b32 	%f<129>;
	.reg .b64 	%rd<23>;

	ld.param.u64 	%rd7, [_Z17centroid_distancePfS_iiS__param_0];
	ld.param.u64 	%rd8, [_Z17centroid_distancePfS_iiS__param_1];
	ld.param.u32 	%r24, [_Z17centroid_distancePfS_iiS__param_2];
	ld.param.u32 	%r23, [_Z17centroid_distancePfS_iiS__param_3];
	ld.param.u64 	%rd6, [_Z17centroid_distancePfS_iiS__param_4];
	cvta.to.global.u64 	%rd1, %rd8;
	cvta.to.global.u64 	%rd2, %rd7;
	mov.u32 	%r25, %ctaid.x;
	mov.u32 	%r26, %ntid.x;
	mov.u32 	%r27, %tid.x;
	mad.lo.s32 	%r1, %r25, %r26, %r27;
	setp.ge.s32 	%p1, %r1, %r24;
	@%p1 bra 	$L__BB3_14;
	cvta.to.global.u64 	%rd9, %rd6;
	mul.wide.s32 	%rd10, %r1, 4;
	add.s64 	%rd3, %rd9, %rd10;
	mov.b32 	%r28, 0;
	st.global.u32 	[%rd3], %r28;
	setp.lt.s32 	%p2, %r23, 1;
	@%p2 bra 	$L__BB3_14;
	mul.lo.s32 	%r2, %r23, %r1;
	and.b32  	%r3, %r23, 15;
	setp.lt.u32 	%p3, %r23, 16;
	mov.b32 	%r35, 0;
	mov.f32 	%f125, 0f00000000;
	@%p3 bra 	$L__BB3_5;
	and.b32  	%r35, %r23, 2147483632;
	neg.s32 	%r33, %r35;
	add.s64 	%rd4, %rd2, 32;
	add.s64 	%rd5, %rd1, 32;
	mov.f32 	%f125, 0f00000000;
	mov.u32 	%r32, %r2;
$L__BB3_4:
	.pragma "nounroll";
	mul.wide.s32 	%rd11, %r32, 4;
	add.s64 	%rd12, %rd4, %rd11;
	add.s64 	%rd13, %rd5, %rd11;
	ld.global.f32 	%f12, [%rd12+-32];
	ld.global.f32 	%f13, [%rd13+-32];
	sub.f32 	%f14, %f12, %f13;
	fma.rn.f32 	%f15, %f14, %f14, %f125;
	st.global.f32 	[%rd3], %f15;
	ld.global.f32 	%f16, [%rd12+-28];
	ld.global.f32 	%f17, [%rd13+-28];
	sub.f32 	%f18, %f16, %f17;
	fma.rn.f32 	%f19, %f18, %f18, %f15;
	st.global.f32 	[%rd3], %f19;
	ld.global.f32 	%f20, [%rd12+-24];
	ld.global.f32 	%f21, [%rd13+-24];
	sub.f32 	%f22, %f20, %f21;
	fma.rn.f32 	%f23, %f22, %f22, %f19;
	st.global.f32 	[%rd3], %f23;
	ld.global.f32 	%f24, [%rd12+-20];
	ld.global.f32 	%f25, [%rd13+-20];
	sub.f32 	%f26, %f24, %f25;
	fma.rn.f32 	%f27, %f26, %f26, %f23;
	st.global.f32 	[%rd3], %f27;
	ld.global.f32 	%f28, [%rd12+-16];
	ld.global.f32 	%f29, [%rd13+-16];
	sub.f32 	%f30, %f28, %f29;
	fma.rn.f32 	%f31, %f30, %f30, %f27;
	st.global.f32 	[%rd3], %f31;
	ld.global.f32 	%f32, [%rd12+-12];
	ld.global.f32 	%f33, [%rd13+-12];
	sub.f32 	%f34, %f32, %f33;
	fma.rn.f32 	%f35, %f34, %f34, %f31;
	st.global.f32 	[%rd3], %f35;
	ld.global.f32 	%f36, [%rd12+-8];
	ld.global.f32 	%f37, [%rd13+-8];
	sub.f32 	%f38, %f36, %f37;
	fma.rn.f32 	%f39, %f38, %f38, %f35;
	st.global.f32 	[%rd3], %f39;
	ld.global.f32 	%f40, [%rd12+-4];
	ld.global.f32 	%f41, [%rd13+-4];
	sub.f32 	%f42, %f40, %f41;
	fma.rn.f32 	%f43, %f42, %f42, %f39;
	st.global.f32 	[%rd3], %f43;
	ld.global.f32 	%f44, [%rd12];
	ld.global.f32 	%f45, [%rd13];
	sub.f32 	%f46, %f44, %f45;
	fma.rn.f32 	%f47, %f46, %f46, %f43;
	st.global.f32 	[%rd3], %f47;
	ld.global.f32 	%f48, [%rd12+4];
	ld.global.f32 	%f49, [%rd13+4];
	sub.f32 	%f50, %f48, %f49;
	fma.rn.f32 	%f51, %f50, %f50, %f47;
	st.global.f32 	[%rd3], %f51;
	ld.global.f32 	%f52, [%rd12+8];
	ld.global.f32 	%f53, [%rd13+8];
	sub.f32 	%f54, %f52, %f53;
	fma.rn.f32 	%f55, %f54, %f54, %f51;
	st.global.f32 	[%rd3], %f55;
	ld.global.f32 	%f56, [%rd12+12];
	ld.global.f32 	%f57, [%rd13+12];
	sub.f32 	%f58, %f56, %f57;
	fma.rn.f32 	%f59, %f58, %f58, %f55;
	st.global.f32 	[%rd3], %f59;
	ld.global.f32 	%f60, [%rd12+16];
	ld.global.f32 	%f61, [%rd13+16];
	sub.f32 	%f62, %f60, %f61;
	fma.rn.f32 	%f63, %f62, %f62, %f59;
	st.global.f32 	[%rd3], %f63;
	ld.global.f32 	%f64, [%rd12+20];
	ld.global.f32 	%f65, [%rd13+20];
	sub.f32 	%f66, %f64, %f65;
	fma.rn.f32 	%f67, %f66, %f66, %f63;
	st.global.f32 	[%rd3], %f67;
	ld.global.f32 	%f68, [%rd12+24];
	ld.global.f32 	%f69, [%rd13+24];
	sub.f32 	%f70, %f68, %f69;
	fma.rn.f32 	%f71, %f70, %f70, %f67;
	st.global.f32 	[%rd3], %f71;
	ld.global.f32 	%f72, [%rd12+28];
	ld.global.f32 	%f73, [%rd13+28];
	sub.f32 	%f74, %f72, %f73;
	fma.rn.f32 	%f125, %f74, %f74, %f71;
	st.global.f32 	[%rd3], %f125;
	add.s32 	%r33, %r33, 16;
	add.s32 	%r32, %r32, 16;
	setp.ne.s32 	%p4, %r33, 0;
	@%p4 bra 	$L__BB3_4;
$L__BB3_5:
	setp.eq.s32 	%p5, %r3, 0;
	@%p5 bra 	$L__BB3_14;
	and.b32  	%r11, %r23, 7;
	setp.lt.u32 	%p6, %r3, 8;
	@%p6 bra 	$L__BB3_8;
	add.s32 	%r30, %r35, %r2;
	mul.wide.s32 	%rd14, %r30, 4;
	add.s64 	%rd15, %rd2, %rd14;
	ld.global.f32 	%f75, [%rd15];
	add.s64 	%rd16, %rd1, %rd14;
	ld.global.f32 	%f76, [%rd16];
	sub.f32 	%f77, %f75, %f76;
	fma.rn.f32 	%f78, %f77, %f77, %f125;
	st.global.f32 	[%rd3], %f78;
	ld.global.f32 	%f79, [%rd15+4];
	ld.global.f32 	%f80, [%rd16+4];
	sub.f32 	%f81, %f79, %f80;
	fma.rn.f32 	%f82, %f81, %f81, %f78;
	st.global.f32 	[%rd3], %f82;
	ld.global.f32 	%f83, [%rd15+8];
	ld.global.f32 	%f84, [%rd16+8];
	sub.f32 	%f85, %f83, %f84;
	fma.rn.f32 	%f86, %f85, %f85, %f82;
	st.global.f32 	[%rd3], %f86;
	ld.global.f32 	%f87, [%rd15+12];
	ld.global.f32 	%f88, [%rd16+12];
	sub.f32 	%f89, %f87, %f88;
	fma.rn.f32 	%f90, %f89, %f89, %f86;
	st.global.f32 	[%rd3], %f90;
	ld.global.f32 	%f91, [%rd15+16];
	ld.global.f32 	%f92, [%rd16+16];
	sub.f32 	%f93, %f91, %f92;
	fma.rn.f32 	%f94, %f93, %f93, %f90;
	st.global.f32 	[%rd3], %f94;
	ld.global.f32 	%f95, [%rd15+20];
	ld.global.f32 	%f96, [%rd16+20];
	sub.f32 	%f97, %f95, %f96;
	fma.rn.f32 	%f98, %f97, %f97, %f94;
	st.global.f32 	[%rd3], %f98;
	ld.global.f32 	%f99, [%rd15+24];
	ld.global.f32 	%f100, [%rd16+24];
	sub.f32 	%f101, %f99, %f100;
	fma.rn.f32 	%f102, %f101, %f101, %f98;
	st.global.f32 	[%rd3], %f102;
	ld.global.f32 	%f103, [%rd15+28];
	ld.global.f32 	%f104, [%rd16+28];
	sub.f32 	%f105, %f103, %f104;
	fma.rn.f32 	%f125, %f105, %f105, %f102;
	st.global.f32 	[%rd3], %f125;
	add.s32 	%r35, %r35, 8;
$L__BB3_8:
	setp.eq.s32 	%p7, %r11, 0;
	@%p7 bra 	$L__BB3_14;
	and.b32  	%r14, %r23, 3;
	setp.lt.u32 	%p8, %r11, 4;
	@%p8 bra 	$L__BB3_11;
	add.s32 	%r31, %r35, %r2;
	mul.wide.s32 	%rd17, %r31, 4;
	add.s64 	%rd18, %rd2, %rd17;
	ld.global.f32 	%f106, [%rd18];
	add.s64 	%rd19, %rd1, %rd17;
	ld.global.f32 	%f107, [%rd19];
	sub.f32 	%f108, %f106, %f107;
	fma.rn.f32 	%f109, %f108, %f108, %f125;
	st.global.f32 	[%rd3], %f109;
	ld.global.f32 	%f110, [%rd18+4];
	ld.global.f32 	%f111, [%rd19+4];
	sub.f32 	%f112, %f110, %f111;
	fma.rn.f32 	%f113, %f112, %f112, %f109;
	st.global.f32 	[%rd3], %f113;
	ld.global.f32 	%f114, [%rd18+8];
	ld.global.f32 	%f115, [%rd19+8];
	sub.f32 	%f116, %f114, %f115;
	fma.rn.f32 	%f117, %f116, %f116, %f113;
	st.global.f32 	[%rd3], %f117;
	ld.global.f32 	%f118, [%rd18+12];
	ld.global.f32 	%f119, [%rd19+12];
	sub.f32 	%f120, %f118, %f119;
	fma.rn.f32 	%f125, %f120, %f120, %f117;
	st.global.f32 	[%rd3], %f125;
	add.s32 	%r35, %r35, 4;
$L__BB3_11:
	setp.eq.s32 	%p9, %r14, 0;
	@%p9 bra 	$L__BB3_14;
	add.s32 	%r38, %r35, %r2;
	neg.s32 	%r37, %r14;
$L__BB3_13:
	.pragma "nounroll";
	mul.wide.s32 	%rd20, %r38, 4;
	add.s64 	%rd21, %rd1, %rd20;
	add.s64 	%rd22, %rd2, %rd20;
	ld.global.f32 	%f121, [%rd22];
	ld.global.f32 	%f122, [%rd21];
	sub.f32 	%f123, %f121, %f122;
	fma.rn.f32 	%f125, %f123, %f123, %f125;
	st.global.f32 	[%rd3], %f125;
	add.s32 	%r38, %r38, 1;
	add.s32 	%r37, %r37, 1;
	setp.ne.s32 	%p10, %r37, 0;
	@%p10 bra 	$L__BB3_13;
$L__BB3_14:
	ret;

}


// ===== COMPILED SASS (sm_100) =====

	.target	sm_100

	.elftype	@"ET_EXEC"


//--------------------- .note.nv.tkinfo           --------------------------
	.section	.note.nv.tkinfo,"",@"SHT_NOTE"
	.sectionflags	@"SHF_NOTE_NV_TKINFO"
	.tkinfo
        /*0018*/ 	.word	0x00000002
        /*0030*/ 	.string	""
        /*0030*/ 	.string	"ptxas"
        /*0030*/ 	.string	"Cuda compilation tools, release 13.0, V13.0.88"
        /*0030*/ 	.string	"Build cuda_13.0.r13.0/compiler.36424714_0"
        /*0030*/ 	.string	"-arch sm_100 -m 64 "



//--------------------- .note.nv.cuinfo           --------------------------
	.section	.note.nv.cuinfo,"",@"SHT_NOTE"
	.sectionflags	@"SHF_NOTE_NV_CUINFO"
        /*0018*/ 	.short	0x0002
        /*001a*/ 	.short	0x0064
        /*001c*/ 	.short	0x0082
	.zero		2


//--------------------- .nv.info                  --------------------------
	.section	.nv.info,"",@"SHT_CUDA_INFO"
	.align	4


	//----- nvinfo : EIATTR_REGCOUNT
	.align		4
        /*0000*/ 	.byte	0x04, 0x2f
        /*0002*/ 	.short	(.L_1 - .L_0)
	.align		4
.L_0:
        /*0004*/ 	.word	index@(_Z18calculate_distancePfS_S_iii)
        /*0008*/ 	.word	0x0000001f


	//----- nvinfo : EIATTR_FRAME_SIZE
	.align		4
.L_1:
        /*000c*/ 	.byte	0x04, 0x11
        /*000e*/ 	.short	(.L_3 - .L_2)
	.align		4
.L_2:
        /*0010*/ 	.word	index@(_Z18calculate_distancePfS_S_iii)
        /*0014*/ 	.word	0x00000000


	//----- nvinfo : EIATTR_REGCOUNT
	.align		4
.L_3:
        /*0018*/ 	.byte	0x04, 0x2f
        /*001a*/ 	.short	(.L_5 - .L_4)
	.align		4
.L_4:
        /*001c*/ 	.word	index@(_Z14assign_clusterPiPKfS1_iiiPfS_)
        /*0020*/ 	.word	0x0000001f


	//----- nvinfo : EIATTR_FRAME_SIZE
	.align		4
.L_5:
        /*0024*/ 	.byte	0x04, 0x11
        /*0026*/ 	.short	(.L_7 - .L_6)
	.align		4
.L_6:
        /*0028*/ 	.word	index@(_Z14assign_clusterPiPKfS1_iiiPfS_)
        /*002c*/ 	.word	0x00000000


	//----- nvinfo : EIATTR_REGCOUNT
	.align		4
.L_7:
        /*0030*/ 	.byte	0x04, 0x2f
        /*0032*/ 	.short	(.L_9 - .L_8)
	.align		4
.L_8:
        /*0034*/ 	.word	index@(_Z18calculate_centroidPfPiS_S_iii)
        /*0038*/ 	.word	0x0000001a


	//----- nvinfo : EIATTR_FRAME_SIZE
	.align		4
.L_9:
        /*003c*/ 	.byte	0x04, 0x11
        /*003e*/ 	.short	(.L_11 - .L_10)
	.align		4
.L_10:
        /*0040*/ 	.word	index@($__internal_0_$__cuda_sm3x_div_rn_noftz_f32_slowpath)
        /*0044*/ 	.word	0x00000000


	//----- nvinfo : EIATTR_FRAME_SIZE
	.align		4
.L_11:
        /*0048*/ 	.byte	0x04, 0x11
        /*004a*/ 	.short	(.L_13 - .L_12)
	.align		4
.L_12:
        /*004c*/ 	.word	index@(_Z18calculate_centroidPfPiS_S_iii)
        /*0050*/ 	.word	0x00000000


	//----- nvinfo : EIATTR_REGCOUNT
	.align		4
.L_13:
        /*0054*/ 	.byte	0x04, 0x2f
        /*0056*/ 	.short	(.L_15 - .L_14)
	.align		4
.L_14:
        /*0058*/ 	.word	index@(_Z17centroid_distancePfS_iiS_)
        /*005c*/ 	.word	0x00000014


	//----- nvinfo : EIATTR_FRAME_SIZE
	.align		4
.L_15:
        /*0060*/ 	.byte	0x04, 0x11
        /*0062*/ 	.short	(.L_17 - .L_16)
	.align		4
.L_16:
        /*0064*/ 	.word	index@(_Z17centroid_distancePfS_iiS_)
        /*0068*/ 	.word	0x00000000


	//----- nvinfo : EIATTR_MIN_STACK_SIZE
	.align		4
.L_17:
        /*006c*/ 	.byte	0x04, 0x12
        /*006e*/ 	.short	(.L_19 - .L_18)
	.align		4
.L_18:
        /*0070*/ 	.word	index@(_Z17centroid_distancePfS_iiS_)
        /*0074*/ 	.word	0x00000000


	//----- nvinfo : EIATTR_MIN_STACK_SIZE
	.align		4
.L_19:
        /*0078*/ 	.byte	0x04, 0x12
        /*007a*/ 	.short	(.L_21 - .L_20)
	.align		4
.L_20:
        /*007c*/ 	.word	index@(_Z18calculate_centroidPfPiS_S_iii)
        /*0080*/ 	.word	0x00000000


	//----- nvinfo : EIATTR_MIN_STACK_SIZE
	.align		4
.L_21:
        /*0084*/ 	.byte	0x04, 0x12
        /*0086*/ 	.short	(.L_23 - .L_22)
	.align		4
.L_22:
        /*0088*/ 	.word	index@(_Z14assign_clusterPiPKfS1_iiiPfS_)
        /*008c*/ 	.word	0x00000000


	//----- nvinfo : EIATTR_MIN_STACK_SIZE
	.align		4
.L_23:
        /*0090*/ 	.byte	0x04, 0x12
        /*0092*/ 	.short	(.L_25 - .L_24)
	.align		4
.L_24:
        /*0094*/ 	.word	index@(_Z18calculate_distancePfS_S_iii)
        /*0098*/ 	.word	0x00000000
.L_25:


//--------------------- .nv.compat                --------------------------
	.section	.nv.compat,"",@"SHT_CUDA_COMPAT_INFO"
	.align	4
        /*0000*/ 	.byte	0x02, 0x09, 0x00, 0x00, 0x02, 0x02, 0x01, 0x00, 0x02, 0x05, 0x05, 0x00, 0x03, 0x07, 0x01, 0x01
        /*0010*/ 	.byte	0x02, 0x03, 0x00, 0x00, 0x02, 0x06, 0x01, 0x00, 0x04, 0x0b, 0x08, 0x00, 0x01, 0x00, 0x00, 0x00
        /*0020*/ 	.byte	0x00, 0x00, 0x00, 0x00


//--------------------- .nv.info._Z17centroid_distancePfS_iiS_ --------------------------
	.section	.nv.info._Z17centroid_distancePfS_iiS_,"",@"SHT_CUDA_INFO"
	.sectionflags	@""
	.align	4


	//----- nvinfo : EIATTR_CUDA_API_VERSION
	.align		4
        /*0000*/ 	.byte	0x04, 0x37
        /*0002*/ 	.short	(.L_27 - .L_26)
.L_26:
        /*0004*/ 	.word	0x00000082


	//----- nvinfo : EIATTR_KPARAM_INFO
	.align		4
.L_27:
        /*0008*/ 	.byte	0x04, 0x17
        /*000a*/ 	.short	(.L_29 - .L_28)
.L_28:
        /*000c*/ 	.word	0x00000000
        /*0010*/ 	.short	0x0004
        /*0012*/ 	.short	0x0018
        /*0014*/ 	.byte	0x00, 0xf5, 0x21, 0x00


	//----- nvinfo : EIATTR_KPARAM_INFO
	.align		4
.L_29:
        /*0018*/ 	.byte	0x04, 0x17
        /*001a*/ 	.short	(.L_31 - .L_30)
.L_30:
        /*001c*/ 	.word	0x00000000
        /*0020*/ 	.short	0x0003
        /*0022*/ 	.short	0x0014
        /*0024*/ 	.byte	0x00, 0xf0, 0x11, 0x00


	//----- nvinfo : EIATTR_KPARAM_INFO
	.align		4
.L_31:
        /*0028*/ 	.byte	0x04, 0x17
        /*002a*/ 	.short	(.L_33 - .L_32)
.L_32:
        /*002c*/ 	.word	0x00000000
        /*0030*/ 	.short	0x0002
        /*0032*/ 	.short	0x0010
        /*0034*/ 	.byte	0x00, 0xf0, 0x11, 0x00


	//----- nvinfo : EIATTR_KPARAM_INFO
	.align		4
.L_33:
        /*0038*/ 	.byte	0x04, 0x17
        /*003a*/ 	.short	(.L_35 - .L_34)
.L_34:
        /*003c*/ 	.word	0x00000000
        /*0040*/ 	.short	0x0001
        /*0042*/ 	.short	0x0008
        /*0044*/ 	.byte	0x00, 0xf5, 0x21, 0x00


	//----- nvinfo : EIATTR_KPARAM_INFO
	.align		4
.L_35:
        /*0048*/ 	.byte	0x04, 0x17
        /*004a*/ 	.short	(.L_37 - .L_36)
.L_36:
        /*004c*/ 	.word	0x00000000
        /*0050*/ 	.short	0x0000
        /*0052*/ 	.short	0x0000
        /*0054*/ 	.byte	0x00, 0xf5, 0x21, 0x00


	//----- nvinfo : EIATTR_SPARSE_MMA_MASK
	.align		4
.L_37:
        /*0058*/ 	.byte	0x03, 0x50
        /*005a*/ 	.short	0x0000


	//----- nvinfo : EIATTR_MAXREG_COUNT
	.align		4
        /*005c*/ 	.byte	0x03, 0x1b
        /*005e*/ 	.short	0x00ff


	//----- nvinfo : EIATTR_MERCURY_ISA_VERSION
	.align		4
        /*0060*/ 	.byte	0x03, 0x5f
        /*0062*/ 	.short	0x0101


	//----- nvinfo : EIATTR_VRC_CTA_INIT_COUNT
	.align		4
        /*0064*/ 	.byte	0x02, 0x4a
	.zero		1
	.zero		1


	//----- nvinfo : EIATTR_EXIT_INSTR_OFFSETS
	.align		4
        /*0068*/ 	.byte	0x04, 0x1c
        /*006a*/ 	.short	(.L_39 - .L_38)


	//   ....[0]....
.L_38:
        /*006c*/ 	.word	0x00000070


	//   ....[1]....
        /*0070*/ 	.word	0x000000e0


	//   ....[2]....
        /*0074*/ 	.word	0x00000790


	//   ....[3]....
        /*0078*/ 	.word	0x00000ac0


	//   ....[4]....
        /*007c*/ 	.word	0x00000cb0


	//   ....[5]....
        /*0080*/ 	.word	0x00000db0


	//----- nvinfo : EIATTR_CBANK_PARAM_SIZE
	.align		4
.L_39:
        /*0084*/ 	.byte	0x03, 0x19
        /*0086*/ 	.short	0x0020


	//----- nvinfo : EIATTR_PARAM_CBANK
	.align		4
        /*0088*/ 	.byte	0x04, 0x0a
        /*008a*/ 	.short	(.L_41 - .L_40)
	.align		4
.L_40:
        /*008c*/ 	.word	index@(.nv.constant0._Z17centroid_distancePfS_iiS_)
        /*0090*/ 	.short	0x0380
        /*0092*/ 	.short	0x0020


	//----- nvinfo : EIATTR_SW_WAR
	.align		4
.L_41:
        /*0094*/ 	.byte	0x04, 0x36
        /*0096*/ 	.short	(.L_43 - .L_42)
.L_42:
        /*0098*/ 	.word	0x00000008
.L_43:


//--------------------- .nv.info._Z18calculate_centroidPfPiS_S_iii --------------------------
	.section	.nv.info._Z18calculate_centroidPfPiS_S_iii,"",@"SHT_CUDA_INFO"
	.sectionflags	@""
	.align	4


	//----- nvinfo : EIATTR_CUDA_API_VERSION
	.align		4
        /*0000*/ 	.byte	0x04, 0x37
        /*0002*/ 	.short	(.L_45 - .L_44)
.L_44:
        /*0004*/ 	.word	0x00000082


	//----- nvinfo : EIATTR_KPARAM_INFO
	.align		4
.L_45:
        /*0008*/ 	.byte	0x04, 0x17
        /*000a*/ 	.short	(.L_47 - .L_46)
.L_46:
        /*000c*/ 	.word	0x00000000
        /*0010*/ 	.short	0x0006
        /*0012*/ 	.short	0x0028
        /*0014*/ 	.byte	0x00, 0xf0, 0x11, 0x00


	//----- nvinfo : EIATTR_KPARAM_INFO
	.align		4
.L_47:
        /*0018*/ 	.byte	0x04, 0x17
        /*001a*/ 	.short	(.L_49 - .L_48)
.L_48:
        /*001c*/ 	.word	0x00000000
        /*0020*/ 	.short	0x0005
        /*0022*/ 	.short	0x0024
        /*0024*/ 	.byte	0x00, 0xf0, 0x11, 0x00


	//----- nvinfo : EIATTR_KPARAM_INFO
	.align		4
.L_49:
        /*0028*/ 	.byte	0x04, 0x17
        /*002a*/ 	.short	(.L_51 - .L_50)
.L_50:
        /*002c*/ 	.word	0x00000000
        /*0030*/ 	.short	0x0004
        /*0032*/ 	.short	0x0020
        /*0034*/ 	.byte	0x00, 0xf0, 0x11, 0x00


	//----- nvinfo : EIATTR_KPARAM_INFO
	.align		4
.L_51:
        /*0038*/ 	.byte	0x04, 0x17
        /*003a*/ 	.short	(.L_53 - .L_52)
.L_52:
        /*003c*/ 	.word	0x00000000
        /*0040*/ 	.short	0x0003
        /*0042*/ 	.short	0x0018
        /*0044*/ 	.byte	0x00, 0xf5, 0x21, 0x00


	//----- nvinfo : EIATTR_KPARAM_INFO
	.align		4
.L_53:
        /*0048*/ 	.byte	0x04, 0x17
        /*004a*/ 	.short	(.L_55 - .L_54)
.L_54:
        /*004c*/ 	.word	0x00000000
        /*0050*/ 	.short	0x0002
        /*0052*/ 	.short	0x0010
        /*0054*/ 	.byte	0x00, 0xf5, 0x21, 0x00


	//----- nvinfo : EIATTR_KPARAM_INFO
	.align		4
.L_55:
        /*0058*/ 	.byte	0x04, 0x17
        /*005a*/ 	.short	(.L_57 - .L_56)
.L_56:
        /*005c*/ 	.word	0x00000000
        /*0060*/ 	.short	0x0001
        /*0062*/ 	.short	0x0008
        /*0064*/ 	.byte	0x00, 0xf5, 0x21, 0x00


	//----- nvinfo : EIATTR_KPARAM_INFO
	.align		4
.L_57:
        /*0068*/ 	.byte	0x04, 0x17
        /*006a*/ 	.short	(.L_59 - .L_58)
.L_58:
        /*006c*/ 	.word	0x00000000
        /*0070*/ 	.short	0x0000
        /*0072*/ 	.short	0x0000
        /*0074*/ 	.byte	0x00, 0xf5, 0x21, 0x00


	//----- nvinfo : EIATTR_SPARSE_MMA_MASK
	.align		4
.L_59:
        /*0078*/ 	.byte	0x03, 0x50
        /*007a*/ 	.short	0x0000


	//----- nvinfo : EIATTR_MAXREG_COUNT
	.align		4
        /*007c*/ 	.byte	0x03, 0x1b
        /*007e*/ 	.short	0x00ff


	//----- nvinfo : EIATTR_MERCURY_ISA_VERSION
	.align		4
        /*0080*/ 	.byte	0x03, 0x5f
        /*0082*/ 	.short	0x0101


	//----- nvinfo : EIATTR_VRC_CTA_INIT_COUNT
	.align		4
        /*0084*/ 	.byte	0x02, 0x4a
	.zero		1
	.zero		1


	//----- nvinfo : EIATTR_EXIT_INSTR_OFFSETS
	.align		4
        /*0088*/ 	.byte	0x04, 0x1c
        /*008a*/ 	.short	(.L_61 - .L_60)


	//   ....[0]....
.L_60:
        /*008c*/ 	.word	0x00000090


	//   ....[1]....
        /*0090*/ 	.word	0x00000dd0


	//   ....[2]....
        /*0094*/ 	.word	0x00001450


	//   ....[3]....
        /*0098*/ 	.word	0x00001810


	//   ....[4]....
        /*009c*/ 	.word	0x00001840


	//   ....[5]....
        /*00a0*/ 	.word	0x000019f0


	//----- nvinfo : EIATTR_CRS_STACK_SIZE
	.align		4
.L_61:
        /*00a4*/ 	.byte	0x04, 0x1e
        /*00a6*/ 	.short	(.L_63 - .L_62)
.L_62:
        /*00a8*/ 	.word	0x00000000


	//----- nvinfo : EIATTR_CBANK_PARAM_SIZE
	.align		4
.L_63:
        /*00ac*/ 	.byte	0x03, 0x19
        /*00ae*/ 	.short	0x002c


	//----- nvinfo : EIATTR_PARAM_CBANK
	.align		4
        /*00b0*/ 	.byte	0x04, 0x0a
        /*00b2*/ 	.short	(.L_65 - .L_64)
	.align		4
.L_64:
        /*00b4*/ 	.word	index@(.nv.constant0._Z18calculate_centroidPfPiS_S_iii)
        /*00b8*/ 	.short	0x0380
        /*00ba*/ 	.short	0x002c


	//----- nvinfo : EIATTR_SW_WAR
	.align		4
.L_65:
        /*00bc*/ 	.byte	0x04, 0x36
        /*00be*/ 	.short	(.L_67 - .L_66)
.L_66:
        /*00c0*/ 	.word	0x00000008
.L_67:


//--------------------- .nv.info._Z14assign_clusterPiPKfS1_iiiPfS_ --------------------------
	.section	.nv.info._Z14assign_clusterPiPKfS1_iiiPfS_,"",@"SHT_CUDA_INFO"
	.sectionflags	@""
	.align	4


	//----- nvinfo : EIATTR_CUDA_API_VERSION
	.align		4
        /*0000*/ 	.byte	0x04, 0x37
        /*0002*/ 	.short	(.L_69 - .L_68)
.L_68:
        /*0004*/ 	.word	0x00000082


	//----- nvinfo : EIATTR_KPARAM_INFO
	.align		4
.L_69:
        /*0008*/ 	.byte	0x04, 0x17
        /*000a*/ 	.short	(.L_71 - .L_70)
.L_70:
        /*000c*/ 	.word	0x00000000
        /*0010*/ 	.short	0x0007
        /*0012*/ 	.short	0x0030
        /*0014*/ 	.byte	0x00, 0xf5, 0x21, 0x00


	//----- nvinfo : EIATTR_KPARAM_INFO
	.align		4
.L_71:
        /*0018*/ 	.byte	0x04, 0x17
        /*001a*/ 	.short	(.L_73 - .L_72)
.L_72:
        /*001c*/ 	.word	0x00000000
        /*0020*/ 	.short	0x0006
        /*0022*/ 	.short	0x0028
        /*0024*/ 	.byte	0x00, 0xf5, 0x21, 0x00


	//----- nvinfo : EIATTR_KPARAM_INFO
	.align		4
.L_73:
        /*0028*/ 	.byte	0x04, 0x17
        /*002a*/ 	.short	(.L_75 - .L_74)
.L_74:
        /*002c*/ 	.word	0x00000000
        /*0030*/ 	.short	0x0005
        /*0032*/ 	.short	0x0020
        /*0034*/ 	.byte	0x00, 0xf0, 0x11, 0x00


	//----- nvinfo : EIATTR_KPARAM_INFO
	.align		4
.L_75:
        /*0038*/ 	.byte	0x04, 0x17
        /*003a*/ 	.short	(.L_77 - .L_76)
.L_76:
        /*003c*/ 	.word	0x00000000
        /*0040*/ 	.short	0x0004
        /*0042*/ 	.short	0x001c
        /*0044*/ 	.byte	0x00, 0xf0, 0x11, 0x00


	//----- nvinfo : EIATTR_KPARAM_INFO
	.align		4
.L_77:
        /*0048*/ 	.byte	0x04, 0x17
        /*004a*/ 	.short	(.L_79 - .L_78)
.L_78:
        /*004c*/ 	.word	0x00000000
        /*0050*/ 	.short	0x0003
        /*0052*/ 	.short	0x0018
        /*0054*/ 	.byte	0x00, 0xf0, 0x11, 0x00


	//----- nvinfo : EIATTR_KPARAM_INFO
	.align		4
.L_79:
        /*0058*/ 	.byte	0x04, 0x17
        /*005a*/ 	.short	(.L_81 - .L_80)
.L_80:
        /*005c*/ 	.word	0x00000000
        /*0060*/ 	.short	0x0002
        /*0062*/ 	.short	0x0010
        /*0064*/ 	.byte	0x00, 0xf5, 0x21, 0x00


	//----- nvinfo : EIATTR_KPARAM_INFO
	.align		4
.L_81:
        /*0068*/ 	.byte	0x04, 0x17
        /*006a*/ 	.short	(.L_83 - .L_82)
.L_82:
        /*006c*/ 	.word	0x00000000
        /*0070*/ 	.short	0x0001
        /*0072*/ 	.short	0x0008
        /*0074*/ 	.byte	0x00, 0xf5, 0x21, 0x00


	//----- nvinfo : EIATTR_KPARAM_INFO
	.align		4
.L_83:
        /*0078*/ 	.byte	0x04, 0x17
        /*007a*/ 	.short	(.L_85 - .L_84)
.L_84:
        /*007c*/ 	.word	0x00000000
        /*0080*/ 	.short	0x0000
        /*0082*/ 	.short	0x0000
        /*0084*/ 	.byte	0x00, 0xf5, 0x21, 0x00


	//----- nvinfo : EIATTR_SPARSE_MMA_MASK
	.align		4
.L_85:
        /*0088*/ 	.byte	0x03, 0x50
        /*008a*/ 	.short	0x0000


	//----- nvinfo : EIATTR_MAXREG_COUNT
	.align		4
        /*008c*/ 	.byte	0x03, 0x1b
        /*008e*/ 	.short	0x00ff


	//----- nvinfo : EIATTR_MERCURY_ISA_VERSION
	.align		4
        /*0090*/ 	.byte	0x03, 0x5f
        /*0092*/ 	.short	0x0101


	//----- nvinfo : EIATTR_VRC_CTA_INIT_COUNT
	.align		4
        /*0094*/ 	.byte	0x02, 0x4a
	.zero		1
	.zero		1


	//----- nvinfo : EIATTR_EXIT_INSTR_OFFSETS
	.align		4
        /*0098*/ 	.byte	0x04, 0x1c
        /*009a*/ 	.short	(.L_87 - .L_86)


	//   ....[0]....
.L_86:
        /*009c*/ 	.word	0x00000070


	//   ....[1]....
        /*00a0*/ 	.word	0x00001620


	//----- nvinfo : EIATTR_CBANK_PARAM_SIZE
	.align		4
.L_87:
        /*00a4*/ 	.byte	0x03, 0x19
        /*00a6*/ 	.short	0x0038


	//----- nvinfo : EIATTR_PARAM_CBANK
	.align		4
        /*00a8*/ 	.byte	0x04, 0x0a
        /*00aa*/ 	.short	(.L_89 - .L_88)
	.align		4
.L_88:
        /*00ac*/ 	.word	index@(.nv.constant0._Z14assign_clusterPiPKfS1_iiiPfS_)
        /*00b0*/ 	.short	0x0380
        /*00b2*/ 	.short	0x0038


	//----- nvinfo : EIATTR_SW_WAR
	.align		4
.L_89:
        /*00b4*/ 	.byte	0x04, 0x36
        /*00b6*/ 	.short	(.L_91 - .L_90)
.L_90:
        /*00b8*/ 	.word	0x00000008
.L_91:


//--------------------- .nv.info._Z18calculate_distancePfS_S_iii --------------------------
	.section	.nv.info._Z18calculate_distancePfS_S_iii,"",@"SHT_CUDA_INFO"
	.sectionflags	@""
	.align	4


	//----- nvinfo : EIATTR_CUDA_API_VERSION
	.align		4
        /*0000*/ 	.byte	0x04, 0x37
        /*0002*/ 	.short	(.L_93 - .L_92)
.L_92:
        /*0004*/ 	.word	0x00000082


	//----- nvinfo : EIATTR_KPARAM_INFO
	.align		4
.L_93:
        /*0008*/ 	.byte	0x04, 0x17
        /*000a*/ 	.short	(.L_95 - .L_94)
.L_94:
        /*000c*/ 	.word	0x00000000
        /*0010*/ 	.short	0x0005
        /*0012*/ 	.short	0x0020
        /*0014*/ 	.byte	0x00, 0xf0, 0x11, 0x00


	//----- nvinfo : EIATTR_KPARAM_INFO
	.align		4
.L_95:
        /*0018*/ 	.byte	0x04, 0x17
        /*001a*/ 	.short	(.L_97 - .L_96)
.L_96:
        /*001c*/ 	.word	0x00000000
        /*0020*/ 	.short	0x0004
        /*0022*/ 	.short	0x001c
        /*0024*/ 	.byte	0x00, 0xf0, 0x11, 0x00


	//----- nvinfo : EIATTR_KPARAM_INFO
	.align		4
.L_97:
        /*0028*/ 	.byte	0x04, 0x17
        /*002a*/ 	.short	(.L_99 - .L_98)
.L_98:
        /*002c*/ 	.word	0x00000000
        /*0030*/ 	.short	0x0003
        /*0032*/ 	.short	0x0018
        /*0034*/ 	.byte	0x00, 0xf0, 0x11, 0x00


	//----- nvinfo : EIATTR_KPARAM_INFO
	.align		4
.L_99:
        /*0038*/ 	.byte	0x04, 0x17
        /*003a*/ 	.short	(.L_101 - .L_100)
.L_100:
        /*003c*/ 	.word	0x00000000
        /*0040*/ 	.short	0x0002
        /*0042*/ 	.short	0x0010
        /*0044*/ 	.byte	0x00, 0xf5, 0x21, 0x00


	//----- nvinfo : EIATTR_KPARAM_INFO
	.align		4
.L_101:
        /*0048*/ 	.byte	0x04, 0x17
        /*004a*/ 	.short	(.L_103 - .L_102)
.L_102:
        /*004c*/ 	.word	0x00000000
        /*0050*/ 	.short	0x0001
        /*0052*/ 	.short	0x0008
        /*0054*/ 	.byte	0x00, 0xf5, 0x21, 0x00


	//----- nvinfo : EIATTR_KPARAM_INFO
	.align		4
.L_103:
        /*0058*/ 	.byte	0x04, 0x17
        /*005a*/ 	.short	(.L_105 - .L_104)
.L_104:
        /*005c*/ 	.word	0x00000000
        /*0060*/ 	.short	0x0000
        /*0062*/ 	.short	0x0000
        /*0064*/ 	.byte	0x00, 0xf5, 0x21, 0x00


	//----- nvinfo : EIATTR_SPARSE_MMA_MASK
	.align		4
.L_105:
        /*0068*/ 	.byte	0x03, 0x50
        /*006a*/ 	.short	0x0000


	//----- nvinfo : EIATTR_MAXREG_COUNT
	.align		4
        /*006c*/ 	.byte	0x03, 0x1b
        /*006e*/ 	.short	0x00ff


	//----- nvinfo : EIATTR_MERCURY_ISA_VERSION
	.align		4
        /*0070*/ 	.byte	0x03, 0x5f
        /*0072*/ 	.short	0x0101


	//----- nvinfo : EIATTR_VRC_CTA_INIT_COUNT
	.align		4
        /*0074*/ 	.byte	0x02, 0x4a
	.zero		1
	.zero		1


	//----- nvinfo : EIATTR_EXIT_INSTR_OFFSETS
	.align		4
        /*0078*/ 	.byte	0x04, 0x1c
        /*007a*/ 	.short	(.L_107 - .L_106)


	//   ....[0]....
.L_106:
        /*007c*/ 	.word	0x00000080


	//   ....[1]....
        /*0080*/ 	.word	0x00000960


	//   ....[2]....
        /*0084*/ 	.word	0x00000ad0


	//   ....[3]....
        /*0088*/ 	.word	0x00000ba0


	//   ....[4]....
        /*008c*/ 	.word	0x00000c30


	//   ....[5]....
        /*0090*/ 	.word	0x00000c90


	//----- nvinfo : EIATTR_CBANK_PARAM_SIZE
	.align		4
.L_107:
        /*0094*/ 	.byte	0x03, 0x19
        /*0096*/ 	.short	0x0024


	//----- nvinfo : EIATTR_PARAM_CBANK
	.align		4
        /*0098*/ 	.byte	0x04, 0x0a
        /*009a*/ 	.short	(.L_109 - .L_108)
	.align		4
.L_108:
        /*009c*/ 	.word	index@(.nv.constant0._Z18calculate_distancePfS_S_iii)
        /*00a0*/ 	.short	0x0380
        /*00a2*/ 	.short	0x0024


	//----- nvinfo : EIATTR_SW_WAR
	.align		4
.L_109:
        /*00a4*/ 	.byte	0x04, 0x36
        /*00a6*/ 	.short	(.L_111 - .L_110)
.L_110:
        /*00a8*/ 	.word	0x00000008
.L_111:


//--------------------- .nv.callgraph             --------------------------
	.section	.nv.callgraph,"",@"SHT_CUDA_CALLGRAPH"
	.align	4
	.sectionentsize	8
	.align		4
        /*0000*/ 	.word	0x00000000
	.align		4
        /*0004*/ 	.word	0xffffffff
	.align		4
        /*0008*/ 	.word	0x00000000
	.align		4
        /*000c*/ 	.word	0xfffffffe
	.align		4
        /*0010*/ 	.word	0x00000000
	.align		4
        /*0014*/ 	.word	0xfffffffd
	.align		4
        /*0018*/ 	.word	0x00000000
	.align		4
        /*001c*/ 	.word	0xfffffffc


//--------------------- .text._Z17centroid_distancePfS_iiS_ --------------------------
	.section	.text._Z17centroid_distancePfS_iiS_,"ax",@progbits
	.align	128
        .global         _Z17centroid_distancePfS_iiS_
        .type           _Z17centroid_distancePfS_iiS_,@function
        .size           _Z17centroid_distancePfS_iiS_,(.L_x_90 - _Z17centroid_distancePfS_iiS_)
        .other          _Z17centroid_distancePfS_iiS_,@"STO_CUDA_ENTRY STV_DEFAULT"
_Z17centroid_distancePfS_iiS_:
.text._Z17centroid_distancePfS_iiS_:
[----:B------:R-:W-:Y:S01]  /*0000*/  LDC R1, c[0x0][0x37c] ;  /* 0x0000df00ff017b82 */ /* 0x000fe20000000800 */
[----:B------:R-:W0:Y:S07]  /*0010*/  S2R R0, SR_TID.X ;  /* 0x0000000000007919 */ /* 0x000e2e0000002100 */
[----:B------:R-:W0:Y:S01]  /*0020*/  S2UR UR4, SR_CTAID.X ;  /* 0x00000000000479c3 */ /* 0x000e220000002500 */
[----:B------:R-:W1:Y:S07]  /*0030*/  LDCU UR5, c[0x0][0x390] ;  /* 0x00007200ff0577ac */ /* 0x000e6e0008000800 */
[----:B------:R-:W0:Y:S02]  /*0040*/  LDC R5, c[0x0][0x360] ;  /* 0x0000d800ff057b82 */ /* 0x000e240000000800 */
[----:B0-----:R-:W-:-:S05]  /*0050*/  IMAD R5, R5, UR4, R0 ;  /* 0x0000000405057c24 */ /* 0x001fca000f8e0200 */
[----:B-1----:R-:W-:-:S13]  /*0060*/  ISETP.GE.AND P0, PT, R5, UR5, PT ;  /* 0x0000000505007c0c */ /* 0x002fda000bf06270 */
[----:B------:R-:W-:Y:S05]  /*0070*/  @P0 EXIT ;  /* 0x000000000000094d */ /* 0x000fea0003800000 */
[----:B------:R-:W0:Y:S01]  /*0080*/  LDC R4, c[0x0][0x394] ;  /* 0x0000e500ff047b82 */ /* 0x000e220000000800 */
[----:B------:R-:W1:Y:S07]  /*0090*/  LDCU.64 UR12, c[0x0][0x358] ;  /* 0x00006b00ff0c77ac */ /* 0x000e6e0008000a00 */
[----:B------:R-:W2:Y:S01]  /*00a0*/  LDC.64 R2, c[0x0][0x398] ;  /* 0x0000e600ff027b82 */ /* 0x000ea20000000a00 */
[----:B0-----:R-:W-:Y:S01]  /*00b0*/  ISETP.GE.AND P0, PT, R4, 0x1, PT ;  /* 0x000000010400780c */ /* 0x001fe20003f06270 */
[----:B--2---:R-:W-:-:S05]  /*00c0*/  IMAD.WIDE R2, R5, 0x4, R2 ;  /* 0x0000000405027825 */ /* 0x004fca00078e0202 */
[----:B-1----:R0:W-:Y:S07]  /*00d0*/  STG.E desc[UR12][R2.64], RZ ;  /* 0x000000ff02007986 */ /* 0x0021ee000c10190c */
[----:B------:R-:W-:Y:S05]  /*00e0*/  @!P0 EXIT ;  /* 0x000000000000894d */ /* 0x000fea0003800000 */
[C---:B------:R-:W-:Y:S01]  /*00f0*/  ISETP.GE.U32.AND P1, PT, R4.reuse, 0x10, PT ;  /* 0x000000100400780c */ /* 0x040fe20003f26070 */
[----:B------:R-:W-:Y:S01]  /*0100*/  HFMA2 R7, -RZ, RZ, 0, 0 ;  /* 0x00000000ff077431 */ /* 0x000fe200000001ff */
[----:B------:R-:W-:Y:S01]  /*0110*/  LOP3.LUT R16, R4, 0xf, RZ, 0xc0, !PT ;  /* 0x0000000f04107812 */ /* 0x000fe200078ec0ff */
[----:B------:R-:W-:Y:S01]  /*0120*/  IMAD R0, R5, R4, RZ ;  /* 0x0000000405007224 */ /* 0x000fe200078e02ff */
[----:B------:R-:W-:Y:S02]  /*0130*/  MOV R5, RZ ;  /* 0x000000ff00057202 */ /* 0x000fe40000000f00 */
[----:B------:R-:W-:-:S07]  /*0140*/  ISETP.NE.AND P0, PT, R16, RZ, PT ;  /* 0x000000ff1000720c */ /* 0x000fce0003f05270 */
[----:B------:R-:W-:Y:S06]  /*0150*/  @!P1 BRA `(.L_x_0) ;  /* 0x00000004008c9947 */ /* 0x000fec0003800000 */
[----:B------:R-:W1:Y:S01]  /*0160*/  LDCU.128 UR8, c[0x0][0x380] ;  /* 0x00007000ff0877ac */ /* 0x000e620008000c00 */
[----:B------:R-:W-:Y:S02]  /*0170*/  LOP3.LUT R7, R4, 0x7ffffff0, RZ, 0xc0, !PT ;  /* 0x7ffffff004077812 */ /* 0x000fe400078ec0ff */
[----:B------:R-:W-:Y:S02]  /*0180*/  MOV R5, RZ ;  /* 0x000000ff00057202 */ /* 0x000fe40000000f00 */
[----:B------:R-:W-:Y:S02]  /*0190*/  MOV R12, R0 ;  /* 0x00000000000c7202 */ /* 0x000fe40000000f00 */
[----:B------:R-:W-:Y:S01]  /*01a0*/  IADD3 R6, PT, PT, -R7, RZ, RZ ;  /* 0x000000ff07067210 */ /* 0x000fe20007ffe1ff */
[----:B-1----:R-:W-:Y:S02]  /*01b0*/  UIADD3 UR6, UP0, UPT, UR8, 0x20, URZ ;  /* 0x0000002008067890 */ /* 0x002fe4000ff1e0ff */
[----:B------:R-:W-:-:S02]  /*01c0*/  UIADD3 UR4, UP1, UPT, UR10, 0x20, URZ ;  /* 0x000000200a047890 */ /* 0x000fc4000ff3e0ff */
[----:B------:R-:W-:Y:S02]  /*01d0*/  UIADD3.X UR7, UPT, UPT, URZ, UR9, URZ, UP0, !UPT ;  /* 0x00000009ff077290 */ /* 0x000fe400087fe4ff */
[----:B------:R-:W-:-:S12]  /*01e0*/  UIADD3.X UR5, UPT, UPT, URZ, UR11, URZ, UP1, !UPT ;  /* 0x0000000bff057290 */ /* 0x000fd80008ffe4ff */
.L_x_1:
[----:B------:R-:W-:Y:S02]  /*01f0*/  MOV R8, UR6 ;  /* 0x0000000600087c02 */ /* 0x000fe40008000f00 */
[----:B------:R-:W-:Y:S02]  /*0200*/  MOV R9, UR7 ;  /* 0x0000000700097c02 */ /* 0x000fe40008000f00 */
[----:B------:R-:W-:Y:S02]  /*0210*/  MOV R10, UR4 ;  /* 0x00000004000a7c02 */ /* 0x000fe40008000f00 */
[----:B------:R-:W-:Y:S01]  /*0220*/  MOV R11, UR5 ;  /* 0x00000005000b7c02 */ /* 0x000fe20008000f00 */
[----:B------:R-:W-:-:S04]  /*0230*/  IMAD.WIDE R8, R12, 0x4, R8 ;  /* 0x000000040c087825 */ /* 0x000fc800078e0208 */
[----:B------:R-:W-:Y:S01]  /*0240*/  IMAD.WIDE R10, R12, 0x4, R10 ;  /* 0x000000040c0a7825 */ /* 0x000fe200078e020a */
[----:B--2---:R-:W2:Y:S04]  /*0250*/  LDG.E R13, desc[UR12][R8.64+-0x20] ;  /* 0xffffe00c080d7981 */ /* 0x004ea8000c1e1900 */
[----:B------:R-:W2:Y:S02]  /*0260*/  LDG.E R14, desc[UR12][R10.64+-0x20] ;  /* 0xffffe00c0a0e7981 */ /* 0x000ea4000c1e1900 */
[----:B--2---:R-:W-:-:S04]  /*0270*/  FADD R14, R13, -R14 ;  /* 0x8000000e0d0e7221 */ /* 0x004fc80000000000 */
[----:B------:R-:W-:-:S05]  /*0280*/  FFMA R5, R14, R14, R5 ;  /* 0x0000000e0e057223 */ /* 0x000fca0000000005 */
[----:B------:R1:W-:Y:S04]  /*0290*/  STG.E desc[UR12][R2.64], R5 ;  /* 0x0000000502007986 */ /* 0x0003e8000c10190c */
[----:B------:R-:W2:Y:S04]  /*02a0*/  LDG.E R13, desc[UR12][R8.64+-0x1c] ;  /* 0xffffe40c080d7981 */ /* 0x000ea8000c1e1900 */
[----:B------:R-:W2:Y:S02]  /*02b0*/  LDG.E R14, desc[UR12][R10.64+-0x1c] ;  /* 0xffffe40c0a0e7981 */ /* 0x000ea4000c1e1900 */
[----:B--2---:R-:W-:-:S04]  /*02c0*/  FADD R14, R13, -R14 ;  /* 0x8000000e0d0e7221 */ /* 0x004fc80000000000 */
[----:B------:R-:W-:-:S05]  /*02d0*/  FFMA R13, R14, R14, R5 ;  /* 0x0000000e0e0d7223 */ /* 0x000fca0000000005 */
[----:B------:R2:W-:Y:S04]  /*02e0*/  STG.E desc[UR12][R2.64], R13 ;  /* 0x0000000d02007986 */ /* 0x0005e8000c10190c */
[----:B------:R-:W3:Y:S04]  /*02f0*/  LDG.E R14, desc[UR12][R8.64+-0x18] ;  /* 0xffffe80c080e7981 */ /* 0x000ee8000c1e1900 */
[----:B------:R-:W3:Y:S02]  /*0300*/  LDG.E R15, desc[UR12][R10.64+-0x18] ;  /* 0xffffe80c0a0f7981 */ /* 0x000ee4000c1e1900 */
[----:B---3--:R-:W-:-:S04]  /*0310*/  FADD R14, R14, -R15 ;  /* 0x8000000f0e0e7221 */ /* 0x008fc80000000000 */
[----:B------:R-:W-:-:S05]  /*0320*/  FFMA R15, R14, R14, R13 ;  /* 0x0000000e0e0f7223 */ /* 0x000fca000000000d */
[----:B------:R3:W-:Y:S04]  /*0330*/  STG.E desc[UR12][R2.64], R15 ;  /* 0x0000000f02007986 */ /* 0x0007e8000c10190c */
[----:B-1----:R-:W4:Y:S04]  /*0340*/  LDG.E R5, desc[UR12][R8.64+-0x14] ;  /* 0xffffec0c08057981 */ /* 0x002f28000c1e1900 */
[----:B------:R-:W4:Y:S02]  /*0350*/  LDG.E R14, desc[UR12][R10.64+-0x14] ;  /* 0xffffec0c0a0e7981 */ /* 0x000f24000c1e1900 */
[----:B----4-:R-:W-:-:S04]  /*0360*/  FADD R14, R5, -R14 ;  /* 0x8000000e050e7221 */ /* 0x010fc80000000000 */
[----:B------:R-:W-:-:S05]  /*0370*/  FFMA R5, R14, R14, R15 ;  /* 0x0000000e0e057223 */ /* 0x000fca000000000f */
[----:B------:R1:W-:Y:S04]  /*0380*/  STG.E desc[UR12][R2.64], R5 ;  /* 0x0000000502007986 */ /* 0x0003e8000c10190c */
[----:B--2---:R-:W2:Y:S04]  /*0390*/  LDG.E R13, desc[UR12][R8.64+-0x10] ;  /* 0xfffff00c080d7981 */ /* 0x004ea8000c1e1900 */
[----:B------:R-:W2:Y:S02]  /*03a0*/  LDG.E R14, desc[UR12][R10.64+-0x10] ;  /* 0xfffff00c0a0e7981 */ /* 0x000ea4000c1e1900 */
[----:B--2---:R-:W-:-:S04]  /*03b0*/  FADD R14, R13, -R14 ;  /* 0x8000000e0d0e7221 */ /* 0x004fc80000000000 */
[----:B------:R-:W-:-:S05]  /*03c0*/  FFMA R13, R14, R14, R5 ;  /* 0x0000000e0e0d7223 */ /* 0x000fca0000000005 */
[----:B------:R2:W-:Y:S04]  /*03d0*/  STG.E desc[UR12][R2.64], R13 ;  /* 0x0000000d02007986 */ /* 0x0005e8000c10190c */
[----:B------:R-:W4:Y:S04]  /*03e0*/  LDG.E R14, desc[UR12][R8.64+-0xc] ;  /* 0xfffff40c080e7981 */ /* 0x000f28000c1e1900 */
[----:B---3--:R-:W4:Y:S02]  /*03f0*/  LDG.E R15, desc[UR12][R10.64+-0xc] ;  /* 0xfffff40c0a0f7981 */ /* 0x008f24000c1e1900 */
[----:B----4-:R-:W-:-:S04]  /*0400*/  FADD R14, R14, -R15 ;  /* 0x8000000f0e0e7221 */ /* 0x010fc80000000000 */
        /* <DEDUP_REMOVED lines=47> */
[----:B-1----:R-:W3:Y:S04]  /*0700*/  LDG.E R5, desc[UR12][R8.64+0x1c] ;  /* 0x00001c0c08057981 */ /* 0x002ee8000c1e1900 */
[----:B------:R-:W3:Y:S01]  /*0710*/  LDG.E R14, desc[UR12][R10.64+0x1c] ;  /* 0x00001c0c0a0e7981 */ /* 0x000ee2000c1e1900 */
[----:B------:R-:W-:Y:S02]  /*0720*/  IADD3 R6, PT, PT, R6, 0x10, RZ ;  /* 0x0000001006067810 */ /* 0x000fe40007ffe0ff */
[----:B------:R-:W-:-:S02]  /*0730*/  IADD3 R12, PT, PT, R12, 0x10, RZ ;  /* 0x000000100c0c7810 */ /* 0x000fc40007ffe0ff */
[----:B------:R-:W-:Y:S01]  /*0740*/  ISETP.NE.AND P1, PT, R6, RZ, PT ;  /* 0x000000ff0600720c */ /* 0x000fe20003f25270 */
[----:B---3--:R-:W-:-:S04]  /*0750*/  FADD R14, R5, -R14 ;  /* 0x8000000e050e7221 */ /* 0x008fc80000000000 */
[----:B------:R-:W-:-:S05]  /*0760*/  FFMA R5, R14, R14, R15 ;  /* 0x0000000e0e057223 */ /* 0x000fca000000000f */
[----:B------:R2:W-:Y:S03]  /*0770*/  STG.E desc[UR12][R2.64], R5 ;  /* 0x0000000502007986 */ /* 0x0005e6000c10190c */
[----:B------:R-:W-:Y:S05]  /*0780*/  @P1 BRA `(.L_x_1) ;  /* 0xfffffff800981947 */ /* 0x000fea000383ffff */
.L_x_0:
[----:B------:R-:W-:Y:S05]  /*0790*/  @!P0 EXIT ;  /* 0x000000000000894d */ /* 0x000fea0003800000 */
[----:B------:R-:W-:Y:S02]  /*07a0*/  ISETP.GE.U32.AND P0, PT, R16, 0x8, PT ;  /* 0x000000081000780c */ /* 0x000fe40003f06070 */
[----:B------:R-:W-:-:S04]  /*07b0*/  LOP3.LUT R12, R4, 0x7, RZ, 0xc0, !PT ;  /* 0x00000007040c7812 */ /* 0x000fc800078ec0ff */
[----:B------:R-:W-:-:S07]  /*07c0*/  ISETP.NE.AND P1, PT, R12, RZ, PT ;  /* 0x000000ff0c00720c */ /* 0x000fce0003f25270 */
[----:B------:R-:W-:Y:S06]  /*07d0*/  @!P0 BRA `(.L_x_2) ;  /* 0x0000000000b88947 */ /* 0x000fec0003800000 */
[----:B------:R-:W1:Y:S01]  /*07e0*/  LDC.64 R8, c[0x0][0x380] ;  /* 0x0000e000ff087b82 */ /* 0x000e620000000a00 */
[----:B--2---:R-:W-:-:S07]  /*07f0*/  IADD3 R13, PT, PT, R0, R7, RZ ;  /* 0x00000007000d7210 */ /* 0x004fce0007ffe0ff */
[----:B------:R-:W2:Y:S01]  /*0800*/  LDC.64 R10, c[0x0][0x388] ;  /* 0x0000e200ff0a7b82 */ /* 0x000ea20000000a00 */
[----:B-1----:R-:W-:-:S05]  /*0810*/  IMAD.WIDE R8, R13, 0x4, R8 ;  /* 0x000000040d087825 */ /* 0x002fca00078e0208 */
[----:B------:R-:W3:Y:S01]  /*0820*/  LDG.E R6, desc[UR12][R8.64] ;  /* 0x0000000c08067981 */ /* 0x000ee2000c1e1900 */
[----:B--2---:R-:W-:-:S05]  /*0830*/  IMAD.WIDE R10, R13, 0x4, R10 ;  /* 0x000000040d0a7825 */ /* 0x004fca00078e020a */
[----:B------:R-:W3:Y:S02]  /*0840*/  LDG.E R13, desc[UR12][R10.64] ;  /* 0x0000000c0a0d7981 */ /* 0x000ee4000c1e1900 */
[----:B---3--:R-:W-:-:S04]  /*0850*/  FADD R6, R6, -R13 ;  /* 0x8000000d06067221 */ /* 0x008fc80000000000 */
        /* <DEDUP_REMOVED lines=17> */
[----:B------:R-:W4:Y:S04]  /*0970*/  LDG.E R6, desc[UR12][R8.64+0x10] ;  /* 0x0000100c08067981 */ /* 0x000f28000c1e1900 */
[----:B--2---:R-:W4:Y:S02]  /*0980*/  LDG.E R13, desc[UR12][R10.64+0x10] ;  /* 0x0000100c0a0d7981 */ /* 0x004f24000c1e1900 */
[----:B----4-:R-:W-:-:S04]  /*0990*/  FADD R6, R6, -R13 ;  /* 0x8000000d06067221 */ /* 0x010fc80000000000 */
[----:B------:R-:W-:-:S05]  /*09a0*/  FFMA R13, R6, R6, R5 ;  /* 0x00000006060d7223 */ /* 0x000fca0000000005 */
[----:B------:R4:W-:Y:S04]  /*09b0*/  STG.E desc[UR12][R2.64], R13 ;  /* 0x0000000d02007986 */ /* 0x0009e8000c10190c */
[----:B------:R-:W2:Y:S04]  /*09c0*/  LDG.E R6, desc[UR12][R8.64+0x14] ;  /* 0x0000140c08067981 */ /* 0x000ea8000c1e1900 */
[----:B---3--:R-:W2:Y:S02]  /*09d0*/  LDG.E R15, desc[UR12][R10.64+0x14] ;  /* 0x0000140c0a0f7981 */ /* 0x008ea4000c1e1900 */
[----:B--2---:R-:W-:-:S04]  /*09e0*/  FADD R6, R6, -R15 ;  /* 0x8000000f06067221 */ /* 0x004fc80000000000 */
[----:B------:R-:W-:-:S05]  /*09f0*/  FFMA R15, R6, R6, R13 ;  /* 0x00000006060f7223 */ /* 0x000fca000000000d */
[----:B------:R4:W-:Y:S04]  /*0a00*/  STG.E desc[UR12][R2.64], R15 ;  /* 0x0000000f02007986 */ /* 0x0009e8000c10190c */
[----:B-1----:R-:W2:Y:S04]  /*0a10*/  LDG.E R5, desc[UR12][R8.64+0x18] ;  /* 0x0000180c08057981 */ /* 0x002ea8000c1e1900 */
[----:B------:R-:W2:Y:S02]  /*0a20*/  LDG.E R6, desc[UR12][R10.64+0x18] ;  /* 0x0000180c0a067981 */ /* 0x000ea4000c1e1900 */
[----:B--2---:R-:W-:-:S04]  /*0a30*/  FADD R6, R5, -R6 ;  /* 0x8000000605067221 */ /* 0x004fc80000000000 */
[----:B------:R-:W-:-:S05]  /*0a40*/  FFMA R17, R6, R6, R15 ;  /* 0x0000000606117223 */ /* 0x000fca000000000f */
[----:B------:R4:W-:Y:S04]  /*0a50*/  STG.E desc[UR12][R2.64], R17 ;  /* 0x0000001102007986 */ /* 0x0009e8000c10190c */
[----:B------:R-:W2:Y:S04]  /*0a60*/  LDG.E R5, desc[UR12][R8.64+0x1c] ;  /* 0x00001c0c08057981 */ /* 0x000ea8000c1e1900 */
[----:B------:R-:W2:Y:S01]  /*0a70*/  LDG.E R6, desc[UR12][R10.64+0x1c] ;  /* 0x00001c0c0a067981 */ /* 0x000ea2000c1e1900 */
[----:B------:R-:W-:Y:S01]  /*0a80*/  IADD3 R7, PT, PT, R7, 0x8, RZ ;  /* 0x0000000807077810 */ /* 0x000fe20007ffe0ff */
[----:B--2---:R-:W-:-:S04]  /*0a90*/  FADD R6, R5, -R6 ;  /* 0x8000000605067221 */ /* 0x004fc80000000000 */
[----:B------:R-:W-:-:S05]  /*0aa0*/  FFMA R5, R6, R6, R17 ;  /* 0x0000000606057223 */ /* 0x000fca0000000011 */
[----:B------:R4:W-:Y:S02]  /*0ab0*/  STG.E desc[UR12][R2.64], R5 ;  /* 0x0000000502007986 */ /* 0x0009e4000c10190c */
.L_x_2:
[----:B------:R-:W-:Y:S05]  /*0ac0*/  @!P1 EXIT ;  /* 0x000000000000994d */ /* 0x000fea0003800000 */
[----:B------:R-:W-:Y:S02]  /*0ad0*/  ISETP.GE.U32.AND P0, PT, R12, 0x4, PT ;  /* 0x000000040c00780c */ /* 0x000fe40003f06070 */
[----:B------:R-:W-:-:S04]  /*0ae0*/  LOP3.LUT R4, R4, 0x3, RZ, 0xc0, !PT ;  /* 0x0000000304047812 */ /* 0x000fc800078ec0ff */
[----:B------:R-:W-:-:S07]  /*0af0*/  ISETP.NE.AND P1, PT, R4, RZ, PT ;  /* 0x000000ff0400720c */ /* 0x000fce0003f25270 */
[----:B------:R-:W-:Y:S06]  /*0b00*/  @!P0 BRA `(.L_x_3) ;  /* 0x0000000000688947 */ /* 0x000fec0003800000 */
[----:B------:R-:W1:Y:S01]  /*0b10*/  LDC.64 R8, c[0x0][0x380] ;  /* 0x0000e000ff087b82 */ /* 0x000e620000000a00 */
[----:B--2-4-:R-:W-:-:S07]  /*0b20*/  IADD3 R13, PT, PT, R0, R7, RZ ;  /* 0x00000007000d7210 */ /* 0x014fce0007ffe0ff */
        /* <DEDUP_REMOVED lines=18> */
[----:B-1----:R-:W2:Y:S04]  /*0c50*/  LDG.E R5, desc[UR12][R8.64+0xc] ;  /* 0x00000c0c08057981 */ /* 0x002ea8000c1e1900 */
[----:B------:R-:W2:Y:S01]  /*0c60*/  LDG.E R6, desc[UR12][R10.64+0xc] ;  /* 0x00000c0c0a067981 */ /* 0x000ea2000c1e1900 */
[----:B------:R-:W-:Y:S01]  /*0c70*/  IADD3 R7, PT, PT, R7, 0x4, RZ ;  /* 0x0000000407077810 */ /* 0x000fe20007ffe0ff */
[----:B--2---:R-:W-:-:S04]  /*0c80*/  FADD R6, R5, -R6 ;  /* 0x8000000605067221 */ /* 0x004fc80000000000 */
[----:B------:R-:W-:-:S05]  /*0c90*/  FFMA R5, R6, R6, R15 ;  /* 0x0000000606057223 */ /* 0x000fca000000000f */
[----:B------:R3:W-:Y:S02]  /*0ca0*/  STG.E desc[UR12][R2.64], R5 ;  /* 0x0000000502007986 */ /* 0x0007e4000c10190c */
.L_x_3:
[----:B------:R-:W-:Y:S05]  /*0cb0*/  @!P1 EXIT ;  /* 0x000000000000994d */ /* 0x000fea0003800000 */
[----:B--234-:R-:W1:Y:S01]  /*0cc0*/  LDC.64 R12, c[0x0][0x380] ;  /* 0x0000e000ff0c7b82 */ /* 0x01ce620000000a00 */
[----:B------:R-:W-:Y:S02]  /*0cd0*/  IADD3 R15, PT, PT, R0, R7, RZ ;  /* 0x00000007000f7210 */ /* 0x000fe40007ffe0ff */
[----:B------:R-:W-:-:S05]  /*0ce0*/  IADD3 R4, PT, PT, -R4, RZ, RZ ;  /* 0x000000ff04047210 */ /* 0x000fca0007ffe1ff */
[----:B------:R-:W2:Y:S02]  /*0cf0*/  LDC.64 R10, c[0x0][0x388] ;  /* 0x0000e200ff0a7b82 */ /* 0x000ea40000000a00 */
.L_x_4:
[----:B--2---:R-:W-:-:S04]  /*0d00*/  IMAD.WIDE R6, R15, 0x4, R10 ;  /* 0x000000040f067825 */ /* 0x004fc800078e020a */
[C---:B-1----:R-:W-:Y:S02]  /*0d10*/  IMAD.WIDE R8, R15.reuse, 0x4, R12 ;  /* 0x000000040f087825 */ /* 0x042fe400078e020c */
[----:B------:R-:W2:Y:S04]  /*0d20*/  LDG.E R7, desc[UR12][R6.64] ;  /* 0x0000000c06077981 */ /* 0x000ea8000c1e1900 */
[----:B------:R-:W2:Y:S01]  /*0d30*/  LDG.E R8, desc[UR12][R8.64] ;  /* 0x0000000c08087981 */ /* 0x000ea2000c1e1900 */
[----:B------:R-:W-:Y:S02]  /*0d40*/  IADD3 R4, PT, PT, R4, 0x1, RZ ;  /* 0x0000000104047810 */ /* 0x000fe40007ffe0ff */
[----:B------:R-:W-:Y:S02]  /*0d50*/  IADD3 R15, PT, PT, R15, 0x1, RZ ;  /* 0x000000010f0f7810 */ /* 0x000fe40007ffe0ff */
[----:B------:R-:W-:Y:S01]  /*0d60*/  ISETP.NE.AND P0, PT, R4, RZ, PT ;  /* 0x000000ff0400720c */ /* 0x000fe20003f05270 */
[----:B--2---:R-:W-:-:S04]  /*0d70*/  FADD R0, R8, -R7 ;  /* 0x8000000708007221 */ /* 0x004fc80000000000 */
[----:B---3--:R-:W-:-:S05]  /*0d80*/  FFMA R5, R0, R0, R5 ;  /* 0x0000000000057223 */ /* 0x008fca0000000005 */
[----:B------:R3:W-:Y:S03]  /*0d90*/  STG.E desc[UR12][R2.64], R5 ;  /* 0x0000000502007986 */ /* 0x0007e6000c10190c */
[----:B------:R-:W-:Y:S05]  /*0da0*/  @P0 BRA `(.L_x_4) ;  /* 0xfffffffc00d40947 */ /* 0x000fea000383ffff */
[----:B------:R-:W-:Y:S05]  /*0db0*/  EXIT ;  /* 0x000000000000794d */ /* 0x000fea0003800000 */
.L_x_5:
[----:B------:R-:W-:-:S00]  /*0dc0*/  BRA `(.L_x_5) ;  /* 0xfffffffc00fc7947 */ /* 0x000fc0000383ffff */
[----:B------:R-:W-:-:S00]  /*0dd0*/  NOP ;  /* 0x0000000000007918 */ /* 0x000fc00000000000 */
        /* <DEDUP_REMOVED lines=10> */
.L_x_90:


//--------------------- .text._Z18calculate_centroidPfPiS_S_iii --------------------------
	.section	.text._Z18calculate_centroidPfPiS_S_iii,"ax",@progbits
	.align	128
        .global         _Z18calculate_centroidPfPiS_S_iii
        .type           _Z18calculate_centroidPfPiS_S_iii,@function
        .size           _Z18calculate_centroidPfPiS_S_iii,(.L_x_89 - _Z18calculate_centroidPfPiS_S_iii)
        .other          _Z18calculate_centroidPfPiS_S_iii,@"STO_CUDA_ENTRY STV_DEFAULT"
_Z18calculate_centroidPfPiS_S_iii:
.text._Z18calculate_centroidPfPiS_S_iii:
[----:B------:R-:W-:Y:S01]  /*0000*/  LDC R1, c[0x0][0x37c] ;  /* 0x0000df00ff017b82 */ /* 0x000fe20000000800 */
[----:B------:R-:W0:Y:S07]  /*0010*/  S2R R0, SR_TID.X ;  /* 0x0000000000007919 */ /* 0x000e2e0000002100 */
[----:B------:R-:W0:Y:S01]  /*0020*/  S2UR UR4, SR_CTAID.X ;  /* 0x00000000000479c3 */ /* 0x000e220000002500 */
[----:B------:R-:W1:Y:S07]  /*0030*/  LDCU UR5, c[0x0][0x3a4] ;  /* 0x00007480ff0577ac */ /* 0x000e6e0008000800 */
[----:B------:R-:W0:Y:S08]  /*0040*/  LDC R3, c[0x0][0x360] ;  /* 0x0000d800ff037b82 */ /* 0x000e300000000800 */
[----:B------:R-:W2:Y:S01]  /*0050*/  LDC R4, c[0x0][0x3a8] ;  /* 0x0000ea00ff047b82 */ /* 0x000ea20000000800 */
[----:B0-----:R-:W-:Y:S01]  /*0060*/  IMAD R3, R3, UR4, R0 ;  /* 0x0000000403037c24 */ /* 0x001fe2000f8e0200 */
[----:B--2---:R-:W-:-:S04]  /*0070*/  ISETP.GE.AND P0, PT, R4, 0x1, PT ;  /* 0x000000010400780c */ /* 0x004fc80003f06270 */
[----:B-1----:R-:W-:-:S13]  /*0080*/  ISETP.GE.OR P0, PT, R3, UR5, !P0 ;  /* 0x0000000503007c0c */ /* 0x002fda000c706670 */
[----:B------:R-:W-:Y:S05]  /*0090*/  @P0 EXIT ;  /* 0x000000000000094d */ /* 0x000fea0003800000 */
[----:B------:R-:W0:Y:S01]  /*00a0*/  LDC.64 R8, c[0x0][0x388] ;  /* 0x0000e200ff087b82 */ /* 0x000e220000000a00 */
[C---:B------:R-:W-:Y:S01]  /*00b0*/  ISETP.GE.U32.AND P0, PT, R4.reuse, 0x8, PT ;  /* 0x000000080400780c */ /* 0x040fe20003f06070 */
[----:B------:R-:W1:Y:S01]  /*00c0*/  LDCU.64 UR12, c[0x0][0x358] ;  /* 0x00006b00ff0c77ac */ /* 0x000e620008000a00 */
[----:B------:R-:W-:Y:S02]  /*00d0*/  HFMA2 R5, -RZ, RZ, 0, 0 ;  /* 0x00000000ff057431 */ /* 0x000fe400000001ff */
[C---:B------:R-:W-:Y:S01]  /*00e0*/  IMAD R2, R3.reuse, R4, RZ ;  /* 0x0000000403027224 */ /* 0x040fe200078e02ff */
[----:B------:R-:W-:Y:S01]  /*00f0*/  LOP3.LUT R19, R4, 0x7, RZ, 0xc0, !PT ;  /* 0x0000000704137812 */ /* 0x000fe200078ec0ff */
[----:B0-----:R-:W-:-:S07]  /*0100*/  IMAD.WIDE R8, R3, 0x4, R8 ;  /* 0x0000000403087825 */ /* 0x001fce00078e0208 */
[----:B-1----:R-:W-:Y:S05]  /*0110*/  @!P0 BRA `(.L_x_6) ;  /* 0x0000000c00288947 */ /* 0x002fea0003800000 */
[----:B------:R-:W0:Y:S01]  /*0120*/  LDCU.128 UR4, c[0x0][0x390] ;  /* 0x00007200ff0477ac */ /* 0x000e220008000c00 */
[----:B------:R-:W-:Y:S01]  /*0130*/  LOP3.LUT R5, R4, 0x7ffffff8, RZ, 0xc0, !PT ;  /* 0x7ffffff804057812 */ /* 0x000fe200078ec0ff */
[----:B------:R-:W-:Y:S01]  /*0140*/  IMAD.MOV.U32 R20, RZ, RZ, R2 ;  /* 0x000000ffff147224 */ /* 0x000fe200078e0002 */
[----:B------:R-:W1:Y:S02]  /*0150*/  LDCU.64 UR10, c[0x0][0x380] ;  /* 0x00007000ff0a77ac */ /* 0x000e640008000a00 */
[----:B------:R-:W-:Y:S01]  /*0160*/  IADD3 R21, PT, PT, -R5, RZ, RZ ;  /* 0x000000ff05157210 */ /* 0x000fe20007ffe1ff */
[----:B0-----:R-:W-:Y:S02]  /*0170*/  UIADD3 UR8, UP0, UPT, UR4, 0x10, URZ ;  /* 0x0000001004087890 */ /* 0x001fe4000ff1e0ff */
[----:B------:R-:W-:Y:S02]  /*0180*/  UIADD3 UR6, UP1, UPT, UR6, 0x10, URZ ;  /* 0x0000001006067890 */ /* 0x000fe4000ff3e0ff */
[----:B-1----:R-:W-:-:S02]  /*0190*/  UIADD3 UR4, UP2, UPT, UR10, 0x10, URZ ;  /* 0x000000100a047890 */ /* 0x002fc4000ff5e0ff */
[----:B------:R-:W-:Y:S02]  /*01a0*/  UIADD3.X UR9, UPT, UPT, URZ, UR5, URZ, UP0, !UPT ;  /* 0x00000005ff097290 */ /* 0x000fe400087fe4ff */
[----:B------:R-:W-:Y:S02]  /*01b0*/  UIADD3.X UR7, UPT, UPT, URZ, UR7, URZ, UP1, !UPT ;  /* 0x00000007ff077290 */ /* 0x000fe40008ffe4ff */
[----:B------:R-:W-:-:S12]  /*01c0*/  UIADD3.X UR5, UPT, UPT, URZ, UR11, URZ, UP2, !UPT ;  /* 0x0000000bff057290 */ /* 0x000fd800097fe4ff */
.L_x_25:
[----:B------:R-:W2:Y:S01]  /*01d0*/  LDG.E R0, desc[UR12][R8.64] ;  /* 0x0000000c08007981 */ /* 0x000ea2000c1e1900 */
[----:B------:R-:W-:Y:S01]  /*01e0*/  VIADD R21, R21, 0x8 ;  /* 0x0000000815157836 */ /* 0x000fe20000000000 */
[----:B------:R-:W-:Y:S04]  /*01f0*/  BSSY.RECONVERGENT B2, `(.L_x_7) ;  /* 0x00000ba000027945 */ /* 0x000fe80003800200 */
[----:B------:R-:W-:Y:S02]  /*0200*/  ISETP.NE.AND P2, PT, R21, RZ, PT ;  /* 0x000000ff1500720c */ /* 0x000fe40003f45270 */
[----:B--2---:R-:W-:-:S13]  /*0210*/  ISETP.GE.AND P0, PT, R0, 0x1, PT ;  /* 0x000000010000780c */ /* 0x004fda0003f06270 */
[----:B0-----:R-:W-:Y:S05]  /*0220*/  @!P0 BRA `(.L_x_8) ;  /* 0x0000000800d88947 */ /* 0x001fea0003800000 */
[----:B------:R-:W-:Y:S01]  /*0230*/  MOV R16, UR8 ;  /* 0x0000000800107c02 */ /* 0x000fe20008000f00 */
[----:B------:R-:W-:-:S04]  /*0240*/  IMAD.U32 R17, RZ, RZ, UR9 ;  /* 0x00000009ff117e24 */ /* 0x000fc8000f8e00ff */
[----:B------:R-:W-:-:S05]  /*0250*/  IMAD.WIDE R16, R20, 0x4, R16 ;  /* 0x0000000414107825 */ /* 0x000fca00078e0210 */
[----:B------:R-:W2:Y:S01]  /*0260*/  LDG.E R7, desc[UR12][R16.64+-0x10] ;  /* 0xfffff00c10077981 */ /* 0x000ea2000c1e1900 */
[----:B------:R-:W-:Y:S01]  /*0270*/  MOV R14, UR6 ;  /* 0x00000006000e7c02 */ /* 0x000fe20008000f00 */
[----:B------:R-:W-:-:S04]  /*0280*/  IMAD.U32 R15, RZ, RZ, UR7 ;  /* 0x00000007ff0f7e24 */ /* 0x000fc8000f8e00ff */
[----:B------:R-:W-:Y:S01]  /*0290*/  IMAD.WIDE R14, R20, 0x4, R14 ;  /* 0x00000004140e7825 */ /* 0x000fe200078e020e */
[----:B------:R-:W-:-:S03]  /*02a0*/  MOV R12, UR4 ;  /* 0x00000004000c7c02 */ /* 0x000fc60008000f00 */
[----:B------:R-:W-:Y:S02]  /*02b0*/  IMAD.U32 R13, RZ, RZ, UR5 ;  /* 0x00000005ff0d7e24 */ /* 0x000fe4000f8e00ff */
[----:B------:R-:W-:Y:S01]  /*02c0*/  IMAD.WIDE R12, R20, 0x4, R12 ;  /* 0x00000004140c7825 */ /* 0x000fe200078e020c */
[----:B--2---:R0:W-:Y:S04]  /*02d0*/  STG.E desc[UR12][R14.64+-0x10], R7 ;  /* 0xfffff0070e007986 */ /* 0x0041e8000c10190c */
[----:B------:R-:W2:Y:S04]  /*02e0*/  LDG.E R0, desc[UR12][R8.64] ;  /* 0x0000000c08007981 */ /* 0x000ea8000c1e1900 */
[----:B------:R-:W3:Y:S01]  /*02f0*/  LDG.E R3, desc[UR12][R12.64+-0x10] ;  /* 0xfffff00c0c037981 */ /* 0x000ee2000c1e1900 */
[----:B------:R-:W-:Y:S01]  /*0300*/  BSSY.RECONVERGENT B3, `(.L_x_9) ;  /* 0x000000d000037945 */ /* 0x000fe20003800200 */
[----:B--2---:R-:W-:-:S04]  /*0310*/  I2FP.F32.S32 R0, R0 ;  /* 0x0000000000007245 */ /* 0x004fc80000201400 */
[----:B------:R-:W1:Y:S08]  /*0320*/  MUFU.RCP R11, R0 ;  /* 0x00000000000b7308 */ /* 0x000e700000001000 */
[----:B---3--:R-:W2:Y:S01]  /*0330*/  FCHK P0, R3, R0 ;  /* 0x0000000003007302 */ /* 0x008ea20000000000 */
[----:B-1----:R-:W-:-:S04]  /*0340*/  FFMA R4, -R0, R11, 1 ;  /* 0x3f80000000047423 */ /* 0x002fc8000000010b */
[----:B------:R-:W-:-:S04]  /*0350*/  FFMA R4, R11, R4, R11 ;  /* 0x000000040b047223 */ /* 0x000fc8000000000b */
[----:B0-----:R-:W-:-:S04]  /*0360*/  FFMA R7, R3, R4, RZ ;  /* 0x0000000403077223 */ /* 0x001fc800000000ff */
[----:B------:R-:W-:-:S04]  /*0370*/  FFMA R6, -R0, R7, R3 ;  /* 0x0000000700067223 */ /* 0x000fc80000000103 */
[----:B------:R-:W-:Y:S01]  /*0380*/  FFMA R7, R4, R6, R7 ;  /* 0x0000000604077223 */ /* 0x000fe20000000007 */
[----:B--2---:R-:W-:Y:S06]  /*0390*/  @!P0 BRA `(.L_x_10) ;  /* 0x00000000000c8947 */ /* 0x004fec0003800000 */
[----:B------:R-:W-:-:S07]  /*03a0*/  MOV R4, 0x3c0 ;  /* 0x000003c000047802 */ /* 0x000fce0000000f00 */
[----:B------:R-:W-:Y:S05]  /*03b0*/  CALL.REL.NOINC `($__internal_0_$__cuda_sm3x_div_rn_noftz_f32_slowpath) ;  /* 0x0000001400907944 */ /* 0x000fea0003c00000 */
[----:B------:R-:W-:-:S07]  /*03c0*/  MOV R7, R0 ;  /* 0x0000000000077202 */ /* 0x000fce0000000f00 */
.L_x_10:
[----:B------:R-:W-:Y:S05]  /*03d0*/  BSYNC.RECONVERGENT B3 ;  /* 0x0000000000037941 */ /* 0x000fea0003800200 */
.L_x_9:
[----:B------:R0:W-:Y:S04]  /*03e0*/  STG.E desc[UR12][R16.64+-0x10], R7 ;  /* 0xfffff00710007986 */ /* 0x0001e8000c10190c */
[----:B------:R-:W2:Y:S02]  /*03f0*/  LDG.E R0, desc[UR12][R8.64] ;  /* 0x0000000c08007981 */ /* 0x000ea4000c1e1900 */
[----:B--2---:R-:W-:-:S13]  /*0400*/  ISETP.GE.AND P0, PT, R0, 0x1, PT ;  /* 0x000000010000780c */ /* 0x004fda0003f06270 */
[----:B0-----:R-:W-:Y:S05]  /*0410*/  @!P0 BRA `(.L_x_8) ;  /* 0x00000008005c8947 */ /* 0x001fea0003800000 */
[----:B------:R-:W2:Y:S04]  /*0420*/  LDG.E R7, desc[UR12][R16.64+-0xc] ;  /* 0xfffff40c10077981 */ /* 0x000ea8000c1e1900 */
        /* <DEDUP_REMOVED lines=9> */
[----:B------:R-:W-:-:S04]  /*04c0*/  FFMA R11, R3, R4, RZ ;  /* 0x00000004030b7223 */ /* 0x000fc800000000ff */
[----:B------:R-:W-:-:S04]  /*04d0*/  FFMA R6, -R0, R11, R3 ;  /* 0x0000000b00067223 */ /* 0x000fc80000000103 */
[----:B------:R-:W-:Y:S01]  /*04e0*/  FFMA R11, R4, R6, R11 ;  /* 0x00000006040b7223 */ /* 0x000fe2000000000b */
[----:B0-2---:R-:W-:Y:S06]  /*04f0*/  @!P0 BRA `(.L_x_12) ;  /* 0x00000000000c8947 */ /* 0x005fec0003800000 */
[----:B------:R-:W-:-:S07]  /*0500*/  MOV R4, 0x520 ;  /* 0x0000052000047802 */ /* 0x000fce0000000f00 */
[----:B------:R-:W-:Y:S05]  /*0510*/  CALL.REL.NOINC `($__internal_0_$__cuda_sm3x_div_rn_noftz_f32_slowpath) ;  /* 0x0000001400387944 */ /* 0x000fea0003c00000 */
[----:B------:R-:W-:-:S07]  /*0520*/  IMAD.MOV.U32 R11, RZ, RZ, R0 ;  /* 0x000000ffff0b7224 */ /* 0x000fce00078e0000 */
.L_x_12:
[----:B------:R-:W-:Y:S05]  /*0530*/  BSYNC.RECONVERGENT B3 ;  /* 0x0000000000037941 */ /* 0x000fea0003800200 */
.L_x_11:
        /* <DEDUP_REMOVED lines=20> */
[----:B------:R-:W-:-:S07]  /*0680*/  MOV R11, R0 ;  /* 0x00000000000b7202 */ /* 0x000fce0000000f00 */
.L_x_14:
[----:B------:R-:W-:Y:S05]  /*0690*/  BSYNC.RECONVERGENT B3 ;  /* 0x0000000000037941 */ /* 0x000fea0003800200 */
.L_x_13:
        /* <DEDUP_REMOVED lines=21> */
.L_x_16:
[----:B------:R-:W-:Y:S05]  /*07f0*/  BSYNC.RECONVERGENT B3 ;  /* 0x0000000000037941 */ /* 0x000fea0003800200 */
.L_x_15:
        /* <DEDUP_REMOVED lines=21> */
.L_x_18:
[----:B------:R-:W-:Y:S05]  /*0950*/  BSYNC.RECONVERGENT B3 ;  /* 0x0000000000037941 */ /* 0x000fea0003800200 */
.L_x_17:
        /* <DEDUP_REMOVED lines=21> */
.L_x_20:
[----:B------:R-:W-:Y:S05]  /*0ab0*/  BSYNC.RECONVERGENT B3 ;  /* 0x0000000000037941 */ /* 0x000fea0003800200 */
.L_x_19:
        /* <DEDUP_REMOVED lines=21> */
.L_x_22:
[----:B------:R-:W-:Y:S05]  /*0c10*/  BSYNC.RECONVERGENT B3 ;  /* 0x0000000000037941 */ /* 0x000fea0003800200 */
.L_x_21:
        /* <DEDUP_REMOVED lines=21> */
.L_x_24:
[----:B------:R-:W-:Y:S05]  /*0d70*/  BSYNC.RECONVERGENT B3 ;  /* 0x0000000000037941 */ /* 0x000fea0003800200 */
.L_x_23:
[----:B------:R0:W-:Y:S02]  /*0d80*/  STG.E desc[UR12][R16.64+0xc], R11 ;  /* 0x00000c0b10007986 */ /* 0x0001e4000c10190c */
.L_x_8:
[----:B------:R-:W-:Y:S05]  /*0d90*/  BSYNC.RECONVERGENT B2 ;  /* 0x0000000000027941 */ /* 0x000fea0003800200 */
.L_x_7:
[----:B------:R-:W-:Y:S01]  /*0da0*/  IADD3 R20, PT, PT, R20, 0x8, RZ ;  /* 0x0000000814147810 */ /* 0x000fe20007ffe0ff */
[----:B------:R-:W-:Y:S06]  /*0db0*/  @P2 BRA `(.L_x_25) ;  /* 0xfffffff400042947 */ /* 0x000fec000383ffff */
.L_x_6:
[----:B------:R-:W-:-:S13]  /*0dc0*/  ISETP.NE.AND P0, PT, R19, RZ, PT ;  /* 0x000000ff1300720c */ /* 0x000fda0003f05270 */
[----:B------:R-:W-:Y:S05]  /*0dd0*/  @!P0 EXIT ;  /* 0x000000000000894d */ /* 0x000fea0003800000 */
[----:B------:R-:W1:Y:S01]  /*0de0*/  LDCU UR4, c[0x0][0x3a8] ;  /* 0x00007500ff0477ac */ /* 0x000e620008000800 */
[----:B------:R-:W-:Y:S01]  /*0df0*/  ISETP.GE.U32.AND P0, PT, R19, 0x4, PT ;  /* 0x000000041300780c */ /* 0x000fe20003f06070 */
[----:B-1----:R-:W-:-:S12]  /*0e00*/  ULOP3.LUT UR4, UR4, 0x3, URZ, 0xc0, !UPT ;  /* 0x0000000304047892 */ /* 0x002fd8000f8ec0ff */
[----:B------:R-:W-:Y:S05]  /*0e10*/  @!P0 BRA `(.L_x_26) ;  /* 0x0000000400888947 */ /* 0x000fea0003800000 */
[----:B------:R-:W2:Y:S01]  /*0e20*/  LDG.E R0, desc[UR12][R8.64] ;  /* 0x0000000c08007981 */ /* 0x000ea2000c1e1900 */
[----:B------:R-:W-:Y:S01]  /*0e30*/  BSSY.RECONVERGENT B2, `(.L_x_27) ;  /* 0x000005f000027945 */ /* 0x000fe20003800200 */
[----:B--2---:R-:W-:-:S13]  /*0e40*/  ISETP.GE.AND P0, PT, R0, 0x1, PT ;  /* 0x000000010000780c */ /* 0x004fda0003f06270 */
[----:B------:R-:W-:Y:S05]  /*0e50*/  @!P0 BRA `(.L_x_28) ;  /* 0x0000000400708947 */ /* 0x000fea0003800000 */
[----:B0-----:R-:W0:Y:S01]  /*0e60*/  LDC.64 R16, c[0x0][0x390] ;  /* 0x0000e400ff107b82 */ /* 0x001e220000000a00 */
[----:B------:R-:W-:-:S07]  /*0e70*/  IMAD.IADD R3, R2, 0x1, R5 ;  /* 0x0000000102037824 */ /* 0x000fce00078e0205 */
[----:B------:R-:W1:Y:S08]  /*0e80*/  LDC.64 R14, c[0x0][0x398] ;  /* 0x0000e600ff0e7b82 */ /* 0x000e700000000a00 */
[----:B------:R-:W2:Y:S01]  /*0e90*/  LDC.64 R12, c[0x0][0x380] ;  /* 0x0000e000ff0c7b82 */ /* 0x000ea20000000a00 */
[----:B0-----:R-:W-:-:S05]  /*0ea0*/  IMAD.WIDE R16, R3, 0x4, R16 ;  /* 0x0000000403107825 */ /* 0x001fca00078e0210 */
[----:B------:R-:W3:Y:S01]  /*0eb0*/  LDG.E R7, desc[UR12][R16.64] ;  /* 0x0000000c10077981 */ /* 0x000ee2000c1e1900 */
[----:B-1----:R-:W-:-:S04]  /*0ec0*/  IMAD.WIDE R14, R3, 0x4, R14 ;  /* 0x00000004030e7825 */ /* 0x002fc800078e020e */
[----:B--2---:R-:W-:Y:S01]  /*0ed0*/  IMAD.WIDE R12, R3, 0x4, R12 ;  /* 0x00000004030c7825 */ /* 0x004fe200078e020c */
[----:B---3--:R0:W-:Y:S04]  /*0ee0*/  STG.E desc[UR12][R14.64], R7 ;  /* 0x000000070e007986 */ /* 0x0081e8000c10190c */
        /* <DEDUP_REMOVED lines=15> */
.L_x_30:
[----:B------:R-:W-:Y:S05]  /*0fe0*/  BSYNC.RECONVERGENT B3 ;  /* 0x0000000000037941 */ /* 0x000fea0003800200 */
.L_x_29:
[----:B------:R1:W-:Y:S04]  /*0ff0*/  STG.E desc[UR12][R16.64], R11 ;  /* 0x0000000b10007986 */ /* 0x0003e8000c10190c */
[----:B------:R-:W2:Y:S02]  /*1000*/  LDG.E R0, desc[UR12][R8.64] ;  /* 0x0000000c08007981 */ /* 0x000ea4000c1e1900 */
[----:B--2---:R-:W-:-:S13]  /*1010*/  ISETP.GE.AND P0, PT, R0, 0x1, PT ;  /* 0x000000010000780c */ /* 0x004fda0003f06270 */
[----:B-1----:R-:W-:Y:S05]  /*1020*/  @!P0 BRA `(.L_x_28) ;  /* 0x0000000000fc8947 */ /* 0x002fea0003800000 */
        /* <DEDUP_REMOVED lines=17> */
.L_x_32:
[----:B------:R-:W-:Y:S05]  /*1140*/  BSYNC.RECONVERGENT B3 ;  /* 0x0000000000037941 */ /* 0x000fea0003800200 */
.L_x_31:
        /* <DEDUP_REMOVED lines=21> */
.L_x_34:
[----:B------:R-:W-:Y:S05]  /*12a0*/  BSYNC.RECONVERGENT B3 ;  /* 0x0000000000037941 */ /* 0x000fea0003800200 */
.L_x_33:
        /* <DEDUP_REMOVED lines=21> */
.L_x_36:
[----:B------:R-:W-:Y:S05]  /*1400*/  BSYNC.RECONVERGENT B3 ;  /* 0x0000000000037941 */ /* 0x000fea0003800200 */
.L_x_35:
[----:B------:R1:W-:Y:S02]  /*1410*/  STG.E desc[UR12][R16.64+0xc], R11 ;  /* 0x00000c0b10007986 */ /* 0x0003e4000c10190c */
.L_x_28:
[----:B------:R-:W-:Y:S05]  /*1420*/  BSYNC.RECONVERGENT B2 ;  /* 0x0000000000027941 */ /* 0x000fea0003800200 */
.L_x_27:
[----:B------:R-:W-:-:S07]  /*1430*/  IADD3 R5, PT, PT, R5, 0x4, RZ ;  /* 0x0000000405057810 */ /* 0x000fce0007ffe0ff */
.L_x_26:
[----:B------:R-:W-:-:S13]  /*1440*/  ISETP.NE.AND P0, PT, RZ, UR4, PT ;  /* 0x00000004ff007c0c */ /* 0x000fda000bf05270 */
[----:B------:R-:W-:Y:S05]  /*1450*/  @!P0 EXIT ;  /* 0x000000000000894d */ /* 0x000fea0003800000 */
[----:B------:R-:W-:-:S09]  /*1460*/  UISETP.NE.AND UP0, UPT, UR4, 0x1, UPT ;  /* 0x000000010400788c */ /* 0x000fd2000bf05270 */
[----:B------:R-:W-:Y:S05]  /*1470*/  BRA.U !UP0, `(.L_x_37) ;  /* 0x0000000108d87547 */ /* 0x000fea000b800000 */
[----:B------:R-:W2:Y:S01]  /*1480*/  LDG.E R0, desc[UR12][R8.64] ;  /* 0x0000000c08007981 */ /* 0x000ea2000c1e1900 */
[----:B------:R-:W-:Y:S01]  /*1490*/  BSSY.RECONVERGENT B2, `(.L_x_38) ;  /* 0x0000033000027945 */ /* 0x000fe20003800200 */
[----:B--2---:R-:W-:-:S13]  /*14a0*/  ISETP.GE.AND P0, PT, R0, 0x1, PT ;  /* 0x000000010000780c */ /* 0x004fda0003f06270 */
[----:B------:R-:W-:Y:S05]  /*14b0*/  @!P0 BRA `(.L_x_39) ;  /* 0x0000000000c08947 */ /* 0x000fea0003800000 */
[----:B01----:R-:W0:Y:S01]  /*14c0*/  LDC.64 R16, c[0x0][0x390] ;  /* 0x0000e400ff107b82 */ /* 0x003e220000000a00 */
        /* <DEDUP_REMOVED lines=23> */
.L_x_41:
[----:B------:R-:W-:Y:S05]  /*1640*/  BSYNC.RECONVERGENT B3 ;  /* 0x0000000000037941 */ /* 0x000fea0003800200 */
.L_x_40:
[----:B------:R2:W-:Y:S04]  /*1650*/  STG.E desc[UR12][R16.64], R11 ;  /* 0x0000000b10007986 */ /* 0x0005e8000c10190c */
[----:B------:R-:W3:Y:S02]  /*1660*/  LDG.E R0, desc[UR12][R8.64] ;  /* 0x0000000c08007981 */ /* 0x000ee4000c1e1900 */
[----:B---3--:R-:W-:-:S13]  /*1670*/  ISETP.GE.AND P0, PT, R0, 0x1, PT ;  /* 0x000000010000780c */ /* 0x008fda0003f06270 */
[----:B--2---:R-:W-:Y:S05]  /*1680*/  @!P0 BRA `(.L_x_39) ;  /* 0x00000000004c8947 */ /* 0x004fea0003800000 */
        /* <DEDUP_REMOVED lines=17> */
.L_x_43:
[----:B------:R-:W-:Y:S05]  /*17a0*/  BSYNC.RECONVERGENT B3 ;  /* 0x0000000000037941 */ /* 0x000fea0003800200 */
.L_x_42:
[----:B------:R2:W-:Y:S02]  /*17b0*/  STG.E desc[UR12][R16.64+0x4], R11 ;  /* 0x0000040b10007986 */ /* 0x0005e4000c10190c */
.L_x_39:
[----:B------:R-:W-:Y:S05]  /*17c0*/  BSYNC.RECONVERGENT B2 ;  /* 0x0000000000027941 */ /* 0x000fea0003800200 */
.L_x_38:
[----:B------:R-:W-:-:S07]  /*17d0*/  IADD3 R5, PT, PT, R5, 0x2, RZ ;  /* 0x0000000205057810 */ /* 0x000fce0007ffe0ff */
.L_x_37:
[----:B------:R-:W3:Y:S02]  /*17e0*/  LDC R0, c[0x0][0x3a8] ;  /* 0x0000ea00ff007b82 */ /* 0x000ee40000000800 */
[----:B---3--:R-:W-:-:S04]  /*17f0*/  LOP3.LUT R0, R0, 0x1, RZ, 0xc0, !PT ;  /* 0x0000000100007812 */ /* 0x008fc800078ec0ff */
[----:B------:R-:W-:-:S13]  /*1800*/  ISETP.NE.U32.AND P0, PT, R0, 0x1, PT ;  /* 0x000000010000780c */ /* 0x000fda0003f05070 */
[----:B------:R-:W-:Y:S05]  /*1810*/  @P0 EXIT ;  /* 0x000000000000094d */ /* 0x000fea0003800000 */
[----:B------:R-:W3:Y:S02]  /*1820*/  LDG.E R0, desc[UR12][R8.64] ;  /* 0x0000000c08007981 */ /* 0x000ee4000c1e1900 */
[----:B---3--:R-:W-:-:S13]  /*1830*/  ISETP.GE.AND P0, PT, R0, 0x1, PT ;  /* 0x000000010000780c */ /* 0x008fda0003f06270 */
[----:B------:R-:W-:Y:S05]  /*1840*/  @!P0 EXIT ;  /* 0x000000000000894d */ /* 0x000fea0003800000 */
[----:B------:R-:W3:Y:S01]  /*1850*/  LDC.64 R12, c[0x0][0x390] ;  /* 0x0000e400ff0c7b82 */ /* 0x000ee20000000a00 */
[----:B------:R-:W-:-:S07]  /*1860*/  IMAD.IADD R7, R2, 0x1, R5 ;  /* 0x0000000102077824 */ /* 0x000fce00078e0205 */
[----:B------:R-:W4:Y:S08]  /*1870*/  LDC.64 R4, c[0x0][0x398] ;  /* 0x0000e600ff047b82 */ /* 0x000f300000000a00 */
[----:B------:R-:W5:Y:S01]  /*1880*/  LDC.64 R2, c[0x0][0x380] ;  /* 0x0000e000ff027b82 */ /* 0x000f620000000a00 */
[----:B---3--:R-:W-:-:S05]  /*1890*/  IMAD.WIDE R12, R7, 0x4, R12 ;  /* 0x00000004070c7825 */ /* 0x008fca00078e020c */
[----:B012---:R-:W2:Y:S01]  /*18a0*/  LDG.E R11, desc[UR12][R12.64] ;  /* 0x0000000c0c0b7981 */ /* 0x007ea2000c1e1900 */
[----:B----4-:R-:W-:-:S04]  /*18b0*/  IMAD.WIDE R4, R7, 0x4, R4 ;  /* 0x0000000407047825 */ /* 0x010fc800078e0204 */
[----:B-----5:R-:W-:Y:S01]  /*18c0*/  IMAD.WIDE R2, R7, 0x4, R2 ;  /* 0x0000000407027825 */ /* 0x020fe200078e0202 */
        /* <DEDUP_REMOVED lines=16> */
.L_x_45:
[----:B------:R-:W-:Y:S05]  /*19d0*/  BSYNC.RECONVERGENT B2 ;  /* 0x0000000000027941 */ /* 0x000fea0003800200 */
.L_x_44:
[----:B------:R-:W-:Y:S01]  /*19e0*/  STG.E desc[UR12][R12.64], R7 ;  /* 0x000000070c007986 */ /* 0x000fe2000c10190c */
[----:B------:R-:W-:Y:S05]  /*19f0*/  EXIT ;  /* 0x000000000000794d */ /* 0x000fea0003800000 */
        .weak           $__internal_0_$__cuda_sm3x_div_rn_noftz_f32_slowpath
        .type           $__internal_0_$__cuda_sm3x_div_rn_noftz_f32_slowpath,@function
        .size           $__internal_0_$__cuda_sm3x_div_rn_noftz_f32_slowpath,(.L_x_89 - $__internal_0_$__cuda_sm3x_div_rn_noftz_f32_slowpath)
$__internal_0_$__cuda_sm3x_div_rn_noftz_f32_slowpath:
[----:B------:R-:W-:Y:S01]  /*1a00*/  SHF.R.U32.HI R6, RZ, 0x17, R0 ;  /* 0x00000017ff067819 */ /* 0x000fe20000011600 */
[----:B------:R-:W-:Y:S01]  /*1a10*/  BSSY.RECONVERGENT B0, `(.L_x_46) ;  /* 0x0000062000007945 */ /* 0x000fe20003800200 */
[----:B------:R-:W-:Y:S02]  /*1a20*/  SHF.R.U32.HI R10, RZ, 0x17, R3 ;  /* 0x00000017ff0a7819 */ /* 0x000fe40000011603 */
[----:B------:R-:W-:Y:S02]  /*1a30*/  LOP3.LUT R6, R6, 0xff, RZ, 0xc0, !PT ;  /* 0x000000ff06067812 */ /* 0x000fe400078ec0ff */
[----:B------:R-:W-:-:S03]  /*1a40*/  LOP3.LUT R10, R10, 0xff, RZ, 0xc0, !PT ;  /* 0x000000ff0a0a7812 */ /* 0x000fc600078ec0ff */
[----:B------:R-:W-:Y:S01]  /*1a50*/  VIADD R11, R6, 0xffffffff ;  /* 0xffffffff060b7836 */ /* 0x000fe20000000000 */
[----:B------:R-:W-:-:S04]  /*1a60*/  IADD3 R18, PT, PT, R10, -0x1, RZ ;  /* 0xffffffff0a127810 */ /* 0x000fc80007ffe0ff */
[----:B------:R-:W-:-:S04]  /*1a70*/  ISETP.GT.U32.AND P0, PT, R11, 0xfd, PT ;  /* 0x000000fd0b00780c */ /* 0x000fc80003f04070 */
[----:B------:R-:W-:-:S13]  /*1a80*/  ISETP.GT.U32.OR P0, PT, R18, 0xfd, P0 ;  /* 0x000000fd1200780c */ /* 0x000fda0000704470 */
[----:B------:R-:W-:Y:S01]  /*1a90*/  @!P0 IMAD.MOV.U32 R7, RZ, RZ, RZ ;  /* 0x000000ffff078224 */ /* 0x000fe200078e00ff */
[----:B------:R-:W-:Y:S06]  /*1aa0*/  @!P0 BRA `(.L_x_47) ;  /* 0x00000000005c8947 */ /* 0x000fec0003800000 */
[----:B------:R-:W-:Y:S02]  /*1ab0*/  FSETP.GTU.FTZ.AND P0, PT, |R3|, +INF , PT ;  /* 0x7f8000000300780b */ /* 0x000fe40003f1c200 */
[----:B------:R-:W-:-:S04]  /*1ac0*/  FSETP.GTU.FTZ.AND P1, PT, |R0|, +INF , PT ;  /* 0x7f8000000000780b */ /* 0x000fc80003f3c200 */
[----:B------:R-:W-:-:S13]  /*1ad0*/  PLOP3.LUT P0, PT, P0, P1, PT, 0xf8, 0x8f ;  /* 0x00000000008f781c */ /* 0x000fda0000703f70 */
[----:B------:R-:W-:Y:S05]  /*1ae0*/  @P0 BRA `(.L_x_48) ;  /* 0x00000004004c0947 */ /* 0x000fea0003800000 */
[----:B------:R-:W-:-:S13]  /*1af0*/  LOP3.LUT P0, RZ, R0, 0x7fffffff, R3, 0xc8, !PT ;  /* 0x7fffffff00ff7812 */ /* 0x000fda000780c803 */
[----:B------:R-:W-:Y:S05]  /*1b00*/  @!P0 BRA `(.L_x_49) ;  /* 0x00000004003c8947 */ /* 0x000fea0003800000 */
[C---:B------:R-:W-:Y:S02]  /*1b10*/  FSETP.NEU.FTZ.AND P3, PT, |R3|.reuse, +INF , PT ;  /* 0x7f8000000300780b */ /* 0x040fe40003f7d200 */
[----:B------:R-:W-:Y:S02]  /*1b20*/  FSETP.NEU.FTZ.AND P1, PT, |R0|, +INF , PT ;  /* 0x7f8000000000780b */ /* 0x000fe40003f3d200 */
[----:B------:R-:W-:-:S11]  /*1b30*/  FSETP.NEU.FTZ.AND P0, PT, |R3|, +INF , PT ;  /* 0x7f8000000300780b */ /* 0x000fd60003f1d200 */
[----:B------:R-:W-:Y:S05]  /*1b40*/  @!P1 BRA !P3, `(.L_x_49) ;  /* 0x00000004002c9947 */ /* 0x000fea0005800000 */
[----:B------:R-:W-:-:S04]  /*1b50*/  LOP3.LUT P3, RZ, R3, 0x7fffffff, RZ, 0xc0, !PT ;  /* 0x7fffffff03ff7812 */ /* 0x000fc8000786c0ff */
[----:B------:R-:W-:-:S13]  /*1b60*/  PLOP3.LUT P1, PT, P1, P3, PT, 0x2f, 0xf2 ;  /* 0x0000000000f2781c */ /* 0x000fda0000f26577 */
[----:B------:R-:W-:Y:S05]  /*1b70*/  @P1 BRA `(.L_x_50) ;  /* 0x0000000400181947 */ /* 0x000fea0003800000 */
[----:B------:R-:W-:-:S04]  /*1b80*/  LOP3.LUT P1, RZ, R0, 0x7fffffff, RZ, 0xc0, !PT ;  /* 0x7fffffff00ff7812 */ /* 0x000fc8000782c0ff */
[----:B------:R-:W-:-:S13]  /*1b90*/  PLOP3.LUT P0, PT, P0, P1, PT, 0x2f, 0xf2 ;  /* 0x0000000000f2781c */ /* 0x000fda0000702577 */
[----:B------:R-:W-:Y:S05]  /*1ba0*/  @P0 BRA `(.L_x_51) ;  /* 0x0000000400000947 */ /* 0x000fea0003800000 */
[----:B------:R-:W-:Y:S02]  /*1bb0*/  ISETP.GE.AND P0, PT, R18, RZ, PT ;  /* 0x000000ff1200720c */ /* 0x000fe40003f06270 */
[----:B------:R-:W-:-:S11]  /*1bc0*/  ISETP.GE.AND P1, PT, R11, RZ, PT ;  /* 0x000000ff0b00720c */ /* 0x000fd60003f26270 */
[----:B------:R-:W-:Y:S01]  /*1bd0*/  @P0 MOV R7, RZ ;  /* 0x000000ff00070202 */ /* 0x000fe20000000f00 */
[----:B------:R-:W-:Y:S02]  /*1be0*/  @!P0 IMAD.MOV.U32 R7, RZ, RZ, -0x40 ;  /* 0xffffffc0ff078424 */ /* 0x000fe400078e00ff */
[----:B------:R-:W-:Y:S01]  /*1bf0*/  @!P0 FFMA R3, R3, 1.84467440737095516160e+19, RZ ;  /* 0x5f80000003038823 */ /* 0x000fe200000000ff */
[----:B------:R-:W-:Y:S02]  /*1c00*/  @!P1 FFMA R0, R0, 1.84467440737095516160e+19, RZ ;  /* 0x5f80000000009823 */ /* 0x000fe400000000ff */
[----:B------:R-:W-:-:S07]  /*1c10*/  @!P1 IADD3 R7, PT, PT, R7, 0x40, RZ ;  /* 0x0000004007079810 */ /* 0x000fce0007ffe0ff */
.L_x_47:
[----:B------:R-:W-:Y:S01]  /*1c20*/  LEA R11, R6, 0xc0800000, 0x17 ;  /* 0xc0800000060b7811 */ /* 0x000fe200078eb8ff */
[----:B------:R-:W-:Y:S01]  /*1c30*/  BSSY.RECONVERGENT B1, `(.L_x_52) ;  /* 0x0000036000017945 */ /* 0x000fe20003800200 */
[----:B------:R-:W-:-:S03]  /*1c40*/  IADD3 R10, PT, PT, R10, -0x7f, RZ ;  /* 0xffffff810a0a7810 */ /* 0x000fc60007ffe0ff */
[----:B------:R-:W-:Y:S01]  /*1c50*/  IMAD.IADD R22, R0, 0x1, -R11 ;  /* 0x0000000100167824 */ /* 0x000fe200078e0a0b */
[C---:B------:R-:W-:Y:S01]  /*1c60*/  IADD3 R6, PT, PT, R10.reuse, 0x7f, -R6 ;  /* 0x0000007f0a067810 */ /* 0x040fe20007ffe806 */
[----:B------:R-:W-:Y:S02]  /*1c70*/  IMAD R0, R10, -0x800000, R3 ;  /* 0xff8000000a007824 */ /* 0x000fe400078e0203 */
[----:B------:R-:W0:Y:S01]  /*1c80*/  MUFU.RCP R18, R22 ;  /* 0x0000001600127308 */ /* 0x000e220000001000 */
[----:B------:R-:W-:Y:S01]  /*1c90*/  FADD.FTZ R11, -R22, -RZ ;  /* 0x800000ff160b7221 */ /* 0x000fe20000010100 */
[----:B------:R-:W-:-:S03]  /*1ca0*/  IMAD.IADD R7, R6, 0x1, R7 ;  /* 0x0000000106077824 */ /* 0x000fc600078e0207 */
[----:B0-----:R-:W-:-:S04]  /*1cb0*/  FFMA R23, R18, R11, 1 ;  /* 0x3f80000012177423 */ /* 0x001fc8000000000b */
[----:B------:R-:W-:-:S04]  /*1cc0*/  FFMA R23, R18, R23, R18 ;  /* 0x0000001712177223 */ /* 0x000fc80000000012 */
[----:B------:R-:W-:-:S04]  /*1cd0*/  FFMA R18, R0, R23, RZ ;  /* 0x0000001700127223 */ /* 0x000fc800000000ff */
[----:B------:R-:W-:-:S04]  /*1ce0*/  FFMA R3, R11, R18, R0 ;  /* 0x000000120b037223 */ /* 0x000fc80000000000 */
[----:B------:R-:W-:-:S04]  /*1cf0*/  FFMA R18, R23, R3, R18 ;  /* 0x0000000317127223 */ /* 0x000fc80000000012 */
[----:B------:R-:W-:-:S04]  /*1d00*/  FFMA R11, R11, R18, R0 ;  /* 0x000000120b0b7223 */ /* 0x000fc80000000000 */
[----:B------:R-:W-:-:S05]  /*1d10*/  FFMA R0, R23, R11, R18 ;  /* 0x0000000b17007223 */ /* 0x000fca0000000012 */
[----:B------:R-:W-:-:S04]  /*1d20*/  SHF.R.U32.HI R3, RZ, 0x17, R0 ;  /* 0x00000017ff037819 */ /* 0x000fc80000011600 */
[----:B------:R-:W-:-:S04]  /*1d30*/  LOP3.LUT R6, R3, 0xff, RZ, 0xc0, !PT ;  /* 0x000000ff03067812 */ /* 0x000fc800078ec0ff */
[----:B------:R-:W-:-:S05]  /*1d40*/  IADD3 R3, PT, PT, R6, R7, RZ ;  /* 0x0000000706037210 */ /* 0x000fca0007ffe0ff */
[----:B------:R-:W-:-:S05]  /*1d50*/  VIADD R6, R3, 0xffffffff ;  /* 0xffffffff03067836 */ /* 0x000fca0000000000 */
[----:B------:R-:W-:-:S13]  /*1d60*/  ISETP.GE.U32.AND P0, PT, R6, 0xfe, PT ;  /* 0x000000fe0600780c */ /* 0x000fda0003f06070 */
[----:B------:R-:W-:Y:S05]  /*1d70*/  @!P0 BRA `(.L_x_53) ;  /* 0x0000000000808947 */ /* 0x000fea0003800000 */
[----:B------:R-:W-:-:S13]  /*1d80*/  ISETP.GT.AND P0, PT, R3, 0xfe, PT ;  /* 0x000000fe0300780c */ /* 0x000fda0003f04270 */
[----:B------:R-:W-:Y:S05]  /*1d90*/  @P0 BRA `(.L_x_54) ;  /* 0x00000000006c0947 */ /* 0x000fea0003800000 */
[----:B------:R-:W-:-:S13]  /*1da0*/  ISETP.GE.AND P0, PT, R3, 0x1, PT ;  /* 0x000000010300780c */ /* 0x000fda0003f06270 */
[----:B------:R-:W-:Y:S05]  /*1db0*/  @P0 BRA `(.L_x_55) ;  /* 0x0000000000740947 */ /* 0x000fea0003800000 */
[----:B------:R-:W-:Y:S02]  /*1dc0*/  ISETP.GE.AND P0, PT, R3, -0x18, PT ;  /* 0xffffffe80300780c */ /* 0x000fe40003f06270 */
[----:B------:R-:W-:-:S11]  /*1dd0*/  LOP3.LUT R0, R0, 0x80000000, RZ, 0xc0, !PT ;  /* 0x8000000000007812 */ /* 0x000fd600078ec0ff */
[----:B------:R-:W-:Y:S05]  /*1de0*/  @!P0 BRA `(.L_x_55) ;  /* 0x0000000000688947 */ /* 0x000fea0003800000 */
[CCC-:B------:R-:W-:Y:S01]  /*1df0*/  FFMA.RZ R6, R23.reuse, R11.reuse, R18.reuse ;  /* 0x0000000b17067223 */ /* 0x1c0fe2000000c012 */
[CCC-:B------:R-:W-:Y:S01]  /*1e00*/  FFMA.RP R7, R23.reuse, R11.reuse, R18.reuse ;  /* 0x0000000b17077223 */ /* 0x1c0fe20000008012 */
[----:B------:R-:W-:Y:S01]  /*1e10*/  FFMA.RM R18, R23, R11, R18 ;  /* 0x0000000b17127223 */ /* 0x000fe20000004012 */
[C---:B------:R-:W-:Y:S02]  /*1e20*/  IADD3 R10, PT, PT, R3.reuse, 0x20, RZ ;  /* 0x00000020030a7810 */ /* 0x040fe40007ffe0ff */
[----:B------:R-:W-:Y:S02]  /*1e30*/  LOP3.LUT R6, R6, 0x7fffff, RZ, 0xc0, !PT ;  /* 0x007fffff06067812 */ /* 0x000fe400078ec0ff */
[C---:B------:R-:W-:Y:S02]  /*1e40*/  ISETP.NE.AND P3, PT, R3.reuse, RZ, PT ;  /* 0x000000ff0300720c */ /* 0x040fe40003f65270 */
[----:B------:R-:W-:Y:S02]  /*1e50*/  LOP3.LUT R11, R6, 0x800000, RZ, 0xfc, !PT ;  /* 0x00800000060b7812 */ /* 0x000fe400078efcff */
[----:B------:R-:W-:Y:S01]  /*1e60*/  ISETP.NE.AND P1, PT, R3, RZ, PT ;  /* 0x000000ff0300720c */ /* 0x000fe20003f25270 */
[----:B------:R-:W-:Y:S01]  /*1e70*/  IMAD.MOV R3, RZ, RZ, -R3 ;  /* 0x000000ffff037224 */ /* 0x000fe200078e0a03 */
[----:B------:R-:W-:-:S02]  /*1e80*/  SHF.L.U32 R10, R11, R10, RZ ;  /* 0x0000000a0b0a7219 */ /* 0x000fc400000006ff */
[----:B------:R-:W-:Y:S02]  /*1e90*/  FSETP.NEU.FTZ.AND P0, PT, R7, R18, PT ;  /* 0x000000120700720b */ /* 0x000fe40003f1d000 */
[----:B------:R-:W-:Y:S02]  /*1ea0*/  SEL R6, R3, RZ, P3 ;  /* 0x000000ff03067207 */ /* 0x000fe40001800000 */
[----:B------:R-:W-:Y:S02]  /*1eb0*/  ISETP.NE.AND P1, PT, R10, RZ, P1 ;  /* 0x000000ff0a00720c */ /* 0x000fe40000f25270 */
[----:B------:R-:W-:Y:S02]  /*1ec0*/  SHF.R.U32.HI R10, RZ, R6, R11 ;  /* 0x00000006ff0a7219 */ /* 0x000fe4000001160b */
[----:B------:R-:W-:Y:S02]  /*1ed0*/  PLOP3.LUT P0, PT, P0, P1, PT, 0xf8, 0x8f ;  /* 0x00000000008f781c */ /* 0x000fe40000703f70 */
[----:B------:R-:W-:-:S02]  /*1ee0*/  SHF.R.U32.HI R6, RZ, 0x1, R10 ;  /* 0x00000001ff067819 */ /* 0x000fc4000001160a */
[----:B------:R-:W-:-:S04]  /*1ef0*/  SEL R3, RZ, 0x1, !P0 ;  /* 0x00000001ff037807 */ /* 0x000fc80004000000 */
[----:B------:R-:W-:-:S04]  /*1f00*/  LOP3.LUT R3, R3, 0x1, R6, 0xf8, !PT ;  /* 0x0000000103037812 */ /* 0x000fc800078ef806 */
[----:B------:R-:W-:-:S04]  /*1f10*/  LOP3.LUT R3, R3, R10, RZ, 0xc0, !PT ;  /* 0x0000000a03037212 */ /* 0x000fc800078ec0ff */
[----:B------:R-:W-:-:S04]  /*1f20*/  IADD3 R3, PT, PT, R6, R3, RZ ;  /* 0x0000000306037210 */ /* 0x000fc80007ffe0ff */
[----:B------:R-:W-:Y:S01]  /*1f30*/  LOP3.LUT R0, R3, R0, RZ, 0xfc, !PT ;  /* 0x0000000003007212 */ /* 0x000fe200078efcff */
[----:B------:R-:W-:Y:S06]  /*1f40*/  BRA `(.L_x_55) ;  /* 0x0000000000107947 */ /* 0x000fec0003800000 */
.L_x_54:
[----:B------:R-:W-:-:S04]  /*1f50*/  LOP3.LUT R0, R0, 0x80000000, RZ, 0xc0, !PT ;  /* 0x8000000000007812 */ /* 0x000fc800078ec0ff */
[----:B------:R-:W-:Y:S01]  /*1f60*/  LOP3.LUT R0, R0, 0x7f800000, RZ, 0xfc, !PT ;  /* 0x7f80000000007812 */ /* 0x000fe200078efcff */
[----:B------:R-:W-:Y:S06]  /*1f70*/  BRA `(.L_x_55) ;  /* 0x0000000000047947 */ /* 0x000fec0003800000 */
.L_x_53:
[----:B------:R-:W-:-:S07]  /*1f80*/  IMAD R0, R7, 0x800000, R0 ;  /* 0x0080000007007824 */ /* 0x000fce00078e0200 */
.L_x_55:
[----:B------:R-:W-:Y:S05]  /*1f90*/  BSYNC.RECONVERGENT B1 ;  /* 0x0000000000017941 */ /* 0x000fea0003800200 */
.L_x_52:
[----:B------:R-:W-:Y:S05]  /*1fa0*/  BRA `(.L_x_56) ;  /* 0x0000000000207947 */ /* 0x000fea0003800000 */
.L_x_51:
[----:B------:R-:W-:-:S04]  /*1fb0*/  LOP3.LUT R0, R0, 0x80000000, R3, 0x48, !PT ;  /* 0x8000000000007812 */ /* 0x000fc800078e4803 */
[----:B------:R-:W-:Y:S01]  /*1fc0*/  LOP3.LUT R0, R0, 0x7f800000, RZ, 0xfc, !PT ;  /* 0x7f80000000007812 */ /* 0x000fe200078efcff */
[----:B------:R-:W-:Y:S06]  /*1fd0*/  BRA `(.L_x_56) ;  /* 0x0000000000147947 */ /* 0x000fec0003800000 */
.L_x_50:
[----:B------:R-:W-:Y:S01]  /*1fe0*/  LOP3.LUT R0, R0, 0x80000000, R3, 0x48, !PT ;  /* 0x8000000000007812 */ /* 0x000fe200078e4803 */
[----:B------:R-:W-:Y:S06]  /*1ff0*/  BRA `(.L_x_56) ;  /* 0x00000000000c7947 */ /* 0x000fec0003800000 */
.L_x_49:
[----:B------:R-:W0:Y:S01]  /*2000*/  MUFU.RSQ R0, -QNAN ;  /* 0xffc0000000007908 */ /* 0x000e220000001400 */
[----:B------:R-:W-:Y:S05]  /*2010*/  BRA `(.L_x_56) ;  /* 0x0000000000047947 */ /* 0x000fea0003800000 */
.L_x_48:
[----:B------:R-:W-:-:S07]  /*2020*/  FADD.FTZ R0, R3, R0 ;  /* 0x0000000003007221 */ /* 0x000fce0000010000 */
.L_x_56:
[----:B------:R-:W-:Y:S05]  /*2030*/  BSYNC.RECONVERGENT B0 ;  /* 0x0000000000007941 */ /* 0x000fea0003800200 */
.L_x_46:
[----:B------:R-:W-:Y:S01]  /*2040*/  HFMA2 R7, -RZ, RZ, 0, 0 ;  /* 0x00000000ff077431 */ /* 0x000fe200000001ff */
[----:B------:R-:W-:-:S04]  /*2050*/  MOV R6, R4 ;  /* 0x0000000400067202 */ /* 0x000fc80000000f00 */
[----:B0-----:R-:W-:Y:S05]  /*2060*/  RET.REL.NODEC R6 `(_Z18calculate_centroidPfPiS_S_iii) ;  /* 0xffffffdc06e47950 */ /* 0x001fea0003c3ffff */
.L_x_57:
        /* <DEDUP_REMOVED lines=9> */
.L_x_89:


//--------------------- .text._Z14assign_clusterPiPKfS1_iiiPfS_ --------------------------
	.section	.text._Z14assign_clusterPiPKfS1_iiiPfS_,"ax",@progbits
	.align	128
        .global         _Z14assign_clusterPiPKfS1_iiiPfS_
        .type           _Z14assign_clusterPiPKfS1_iiiPfS_,@function
        .size           _Z14assign_clusterPiPKfS1_iiiPfS_,(.L_x_92 - _Z14assign_clusterPiPKfS1_iiiPfS_)
        .other          _Z14assign_clusterPiPKfS1_iiiPfS_,@"STO_CUDA_ENTRY STV_DEFAULT"
_Z14assign_clusterPiPKfS1_iiiPfS_:
.text._Z14assign_clusterPiPKfS1_iiiPfS_:
        /* <DEDUP_REMOVED lines=8> */
[----:B------:R-:W0:Y:S01]  /*0080*/  LDCU UR4, c[0x0][0x39c] ;  /* 0x00007380ff0477ac */ /* 0x000e220008000800 */
[----:B------:R-:W-:Y:S01]  /*0090*/  MOV R0, 0xffffffff ;  /* 0xffffffff00007802 */ /* 0x000fe20000000f00 */
[----:B------:R-:W1:Y:S01]  /*00a0*/  LDCU.64 UR14, c[0x0][0x358] ;  /* 0x00006b00ff0e77ac */ /* 0x000e620008000a00 */
[----:B0-----:R-:W-:-:S09]  /*00b0*/  UISETP.GE.AND UP0, UPT, UR4, 0x1, UPT ;  /* 0x000000010400788c */ /* 0x001fd2000bf06270 */
[----:B-1----:R-:W-:Y:S05]  /*00c0*/  BRA.U !UP0, `(.L_x_58) ;  /* 0x0000000d08507547 */ /* 0x002fea000b800000 */
[----:B------:R-:W0:Y:S02]  /*00d0*/  LDCU UR13, c[0x0][0x3a0] ;  /* 0x00007400ff0d77ac */ /* 0x000e240008000800 */
[----:B0-----:R-:W-:-:S09]  /*00e0*/  UISETP.GE.AND UP0, UPT, UR13, 0x1, UPT ;  /* 0x000000010d00788c */ /* 0x001fd2000bf06270 */
[----:B------:R-:W-:Y:S05]  /*00f0*/  BRA.U !UP0, `(.L_x_59) ;  /* 0x0000000908487547 */ /* 0x000fea000b800000 */
[----:B------:R-:W0:Y:S01]  /*0100*/  LDCU.64 UR8, c[0x0][0x388] ;  /* 0x00007100ff0877ac */ /* 0x000e220008000a00 */
[----:B------:R-:W-:Y:S01]  /*0110*/  IMAD R7, R6, UR13, RZ ;  /* 0x0000000d06077c24 */ /* 0x000fe2000f8e02ff */
[----:B------:R-:W-:Y:S01]  /*0120*/  MOV R0, 0xffffffff ;  /* 0xffffffff00007802 */ /* 0x000fe20000000f00 */
[----:B------:R-:W-:Y:S01]  /*0130*/  IMAD.MOV.U32 R8, RZ, RZ, 0x7f800000 ;  /* 0x7f800000ff087424 */ /* 0x000fe200078e00ff */
[----:B------:R-:W1:Y:S01]  /*0140*/  LDCU.64 UR6, c[0x0][0x390] ;  /* 0x00007200ff0677ac */ /* 0x000e620008000a00 */
[----:B------:R-:W-:Y:S01]  /*0150*/  IMAD.MOV.U32 R9, RZ, RZ, RZ ;  /* 0x000000ffff097224 */ /* 0x000fe200078e00ff */
[----:B------:R-:W-:Y:S02]  /*0160*/  ULOP3.LUT UR11, UR13, 0x7, URZ, 0xc0, !UPT ;  /* 0x000000070d0b7892 */ /* 0x000fe4000f8ec0ff */
[----:B------:R-:W-:Y:S02]  /*0170*/  ULOP3.LUT UR5, UR13, 0x7ffffff8, URZ, 0xc0, !UPT ;  /* 0x7ffffff80d057892 */ /* 0x000fe4000f8ec0ff */
[----:B------:R-:W-:-:S02]  /*0180*/  UIADD3 UR4, UPT, UPT, UR11, -0x1, URZ ;  /* 0xffffffff0b047890 */ /* 0x000fc4000fffe0ff */
[----:B------:R-:W-:Y:S02]  /*0190*/  ULOP3.LUT UR12, UR13, 0x3, URZ, 0xc0, !UPT ;  /* 0x000000030d0c7892 */ /* 0x000fe4000f8ec0ff */
[----:B------:R-:W-:Y:S02]  /*01a0*/  UIADD3 UR10, UPT, UPT, -UR5, URZ, URZ ;  /* 0x000000ff050a7290 */ /* 0x000fe4000fffe1ff */
[----:B0-----:R-:W-:Y:S02]  /*01b0*/  UIADD3 UR8, UP0, UPT, UR8, 0x10, URZ ;  /* 0x0000001008087890 */ /* 0x001fe4000ff1e0ff */
[----:B-1----:R-:W-:Y:S02]  /*01c0*/  UIADD3 UR6, UP1, UPT, UR6, 0x10, URZ ;  /* 0x0000001006067890 */ /* 0x002fe4000ff3e0ff */
[----:B------:R-:W-:Y:S02]  /*01d0*/  UIADD3.X UR9, UPT, UPT, URZ, UR9, URZ, UP0, !UPT ;  /* 0x00000009ff097290 */ /* 0x000fe400087fe4ff */
[----:B------:R-:W-:-:S02]  /*01e0*/  UIADD3.X UR7, UPT, UPT, URZ, UR7, URZ, UP1, !UPT ;  /* 0x00000007ff077290 */ /* 0x000fc40008ffe4ff */
[----:B------:R-:W-:-:S11]  /*01f0*/  UISETP.GE.U32.AND UP0, UPT, UR4, 0x3, UPT ;  /* 0x000000030400788c */ /* 0x000fd6000bf06070 */
.L_x_65:
[----:B------:R-:W0:Y:S01]  /*0200*/  LDCU UR13, c[0x0][0x3a0] ;  /* 0x00007400ff0d77ac */ /* 0x000e220008000800 */
[----:B------:R-:W-:Y:S01]  /*0210*/  HFMA2 R11, -RZ, RZ, 0, 0 ;  /* 0x00000000ff0b7431 */ /* 0x000fe200000001ff */
[----:B------:R-:W-:Y:S01]  /*0220*/  UMOV UR4, URZ ;  /* 0x000000ff00047c82 */ /* 0x000fe20008000000 */
[----:B0-----:R-:W-:Y:S02]  /*0230*/  UISETP.GE.U32.AND UP1, UPT, UR13, 0x8, UPT ;  /* 0x000000080d00788c */ /* 0x001fe4000bf26070 */
[----:B------:R-:W-:-:S07]  /*0240*/  IMAD R10, R9, UR13, RZ ;  /* 0x0000000d090a7c24 */ /* 0x000fce000f8e02ff */
[----:B------:R-:W-:Y:S05]  /*0250*/  BRA.U !UP1, `(.L_x_60) ;  /* 0x0000000109c07547 */ /* 0x000fea000b800000 */
[----:B------:R-:W-:Y:S01]  /*0260*/  MOV R3, UR7 ;  /* 0x0000000700037c02 */ /* 0x000fe20008000f00 */
[----:B------:R-:W-:Y:S01]  /*0270*/  IMAD.U32 R2, RZ, RZ, UR6 ;  /* 0x00000006ff027e24 */ /* 0x000fe2000f8e00ff */
[----:B------:R-:W-:Y:S01]  /*0280*/  MOV R12, R7 ;  /* 0x00000007000c7202 */ /* 0x000fe20000000f00 */
[----:B------:R-:W-:Y:S01]  /*0290*/  IMAD.MOV.U32 R11, RZ, RZ, RZ ;  /* 0x000000ffff0b7224 */ /* 0x000fe200078e00ff */
[----:B------:R-:W-:Y:S01]  /*02a0*/  UMOV UR4, UR10 ;  /* 0x0000000a00047c82 */ /* 0x000fe20008000000 */
[----:B------:R-:W-:-:S07]  /*02b0*/  IMAD.WIDE.U32 R2, R10, 0x4, R2 ;  /* 0x000000040a027825 */ /* 0x000fce00078e0002 */
.L_x_61:
[----:B------:R-:W-:Y:S01]  /*02c0*/  MOV R5, UR9 ;  /* 0x0000000900057c02 */ /* 0x000fe20008000f00 */
[----:B------:R-:W-:Y:S01]  /*02d0*/  IMAD.U32 R4, RZ, RZ, UR8 ;  /* 0x00000008ff047e24 */ /* 0x000fe2000f8e00ff */
[----:B------:R-:W2:Y:S03]  /*02e0*/  LDG.E R28, desc[UR14][R2.64+-0x10] ;  /* 0xfffff00e021c7981 */ /* 0x000ea6000c1e1900 */
[----:B------:R-:W-:Y:S01]  /*02f0*/  IMAD.WIDE R4, R12, 0x4, R4 ;  /* 0x000000040c047825 */ /* 0x000fe200078e0204 */
[----:B------:R-:W3:Y:S04]  /*0300*/  LDG.E R24, desc[UR14][R2.64+-0xc] ;  /* 0xfffff40e02187981 */ /* 0x000ee8000c1e1900 */
[----:B------:R-:W2:Y:S04]  /*0310*/  LDG.E R27, desc[UR14][R4.64+-0x10] ;  /* 0xfffff00e041b7981 */ /* 0x000ea8000c1e1900 */
[----:B------:R-:W3:Y:S04]  /*0320*/  LDG.E R23, desc[UR14][R4.64+-0xc] ;  /* 0xfffff40e04177981 */ /* 0x000ee8000c1e1900 */
[----:B------:R-:W4:Y:S04]  /*0330*/  LDG.E R21, desc[UR14][R2.64+-0x8] ;  /* 0xfffff80e02157981 */ /* 0x000f28000c1e1900 */
[----:B------:R-:W4:Y:S04]  /*0340*/  LDG.E R22, desc[UR14][R4.64+-0x8] ;  /* 0xfffff80e04167981 */ /* 0x000f28000c1e1900 */
[----:B------:R-:W5:Y:S04]  /*0350*/  LDG.E R19, desc[UR14][R2.64+-0x4] ;  /* 0xfffffc0e02137981 */ /* 0x000f68000c1e1900 */
        /* <DEDUP_REMOVED lines=8> */
[----:B------:R0:W5:Y:S01]  /*03e0*/  LDG.E R25, desc[UR14][R2.64+0xc] ;  /* 0x00000c0e02197981 */ /* 0x000162000c1e1900 */
[----:B------:R-:W-:-:S04]  /*03f0*/  UIADD3 UR4, UPT, UPT, UR4, 0x8, URZ ;  /* 0x0000000804047890 */ /* 0x000fc8000fffe0ff */
[----:B------:R-:W-:Y:S01]  /*0400*/  UISETP.NE.AND UP1, UPT, UR4, URZ, UPT ;  /* 0x000000ff0400728c */ /* 0x000fe2000bf25270 */
[----:B0-----:R-:W-:Y:S02]  /*0410*/  IADD3 R2, P0, PT, R2, 0x20, RZ ;  /* 0x0000002002027810 */ /* 0x001fe40007f1e0ff */
[----:B------:R-:W-:-:S03]  /*0420*/  IADD3 R12, PT, PT, R12, 0x8, RZ ;  /* 0x000000080c0c7810 */ /* 0x000fc60007ffe0ff */
[----:B------:R-:W-:Y:S02]  /*0430*/  IMAD.X R3, RZ, RZ, R3, P0 ;  /* 0x000000ffff037224 */ /* 0x000fe400000e0603 */
[----:B--2---:R-:W-:-:S04]  /*0440*/  FADD R28, R27, -R28 ;  /* 0x8000001c1b1c7221 */ /* 0x004fc80000000000 */
[----:B------:R-:W-:Y:S01]  /*0450*/  FFMA R11, R28, R28, R11 ;  /* 0x0000001c1c0b7223 */ /* 0x000fe2000000000b */
[----:B---3--:R-:W-:-:S04]  /*0460*/  FADD R24, R23, -R24 ;  /* 0x8000001817187221 */ /* 0x008fc80000000000 */
[----:B------:R-:W-:Y:S01]  /*0470*/  FFMA R11, R24, R24, R11 ;  /* 0x00000018180b7223 */ /* 0x000fe2000000000b */
[----:B----4-:R-:W-:-:S04]  /*0480*/  FADD R22, R22, -R21 ;  /* 0x8000001516167221 */ /* 0x010fc80000000000 */
[----:B------:R-:W-:Y:S01]  /*0490*/  FFMA R11, R22, R22, R11 ;  /* 0x00000016160b7223 */ /* 0x000fe2000000000b */
[----:B-----5:R-:W-:-:S04]  /*04a0*/  FADD R20, R20, -R19 ;  /* 0x8000001314147221 */ /* 0x020fc80000000000 */
[----:B------:R-:W-:Y:S01]  /*04b0*/  FFMA R11, R20, R20, R11 ;  /* 0x00000014140b7223 */ /* 0x000fe2000000000b */
[----:B------:R-:W-:-:S04]  /*04c0*/  FADD R18, R18, -R17 ;  /* 0x8000001112127221 */ /* 0x000fc80000000000 */
[----:B------:R-:W-:Y:S01]  /*04d0*/  FFMA R11, R18, R18, R11 ;  /* 0x00000012120b7223 */ /* 0x000fe2000000000b */
[----:B------:R-:W-:-:S04]  /*04e0*/  FADD R16, R16, -R15 ;  /* 0x8000000f10107221 */ /* 0x000fc80000000000 */
[----:B------:R-:W-:Y:S01]  /*04f0*/  FFMA R11, R16, R16, R11 ;  /* 0x00000010100b7223 */ /* 0x000fe2000000000b */
[----:B------:R-:W-:-:S04]  /*0500*/  FADD R14, R14, -R13 ;  /* 0x8000000d0e0e7221 */ /* 0x000fc80000000000 */
[----:B------:R-:W-:Y:S01]  /*0510*/  FFMA R11, R14, R14, R11 ;  /* 0x0000000e0e0b7223 */ /* 0x000fe2000000000b */
[----:B------:R-:W-:-:S04]  /*0520*/  FADD R26, R26, -R25 ;  /* 0x800000191a1a7221 */ /* 0x000fc80000000000 */
[----:B------:R-:W-:Y:S01]  /*0530*/  FFMA R11, R26, R26, R11 ;  /* 0x0000001a1a0b7223 */ /* 0x000fe2000000000b */
[----:B------:R-:W-:Y:S06]  /*0540*/  BRA.U UP1, `(.L_x_61) ;  /* 0xfffffffd015c7547 */ /* 0x000fec000b83ffff */
[----:B------:R-:W-:-:S05]  /*0550*/  UMOV UR4, UR5 ;  /* 0x0000000500047c82 */ /* 0x000fca0008000000 */
.L_x_60:
[----:B------:R-:W-:-:S09]  /*0560*/  UISETP.NE.AND UP1, UPT, UR11, URZ, UPT ;  /* 0x000000ff0b00728c */ /* 0x000fd2000bf25270 */
[----:B------:R-:W-:Y:S05]  /*0570*/  BRA.U !UP1, `(.L_x_62) ;  /* 0x0000000509047547 */ /* 0x000fea000b800000 */
[----:B------:R-:W-:Y:S01]  /*0580*/  UISETP.NE.AND UP1, UPT, UR12, URZ, UPT ;  /* 0x000000ff0c00728c */ /* 0x000fe2000bf25270 */
[----:B------:R-:W-:Y:S10]  /*0590*/  BRA.U !UP0, `(.L_x_63) ;  /* 0x0000000108707547 */ /* 0x000ff4000b800000 */
[----:B------:R-:W0:Y:S01]  /*05a0*/  LDC.64 R4, c[0x0][0x388] ;  /* 0x0000e200ff047b82 */ /* 0x000e220000000a00 */
[----:B------:R-:W-:Y:S01]  /*05b0*/  IADD3 R15, PT, PT, R7, UR4, RZ ;  /* 0x00000004070f7c10 */ /* 0x000fe2000fffe0ff */
[C---:B------:R-:W-:Y:S01]  /*05c0*/  VIADD R17, R10.reuse, UR4 ;  /* 0x000000040a117c36 */ /* 0x040fe20008000000 */
[----:B------:R-:W-:-:S05]  /*05d0*/  IADD3 R14, P0, PT, R10, UR4, RZ ;  /* 0x000000040a0e7c10 */ /* 0x000fca000ff1e0ff */
[----:B------:R-:W1:Y:S08]  /*05e0*/  LDC.64 R12, c[0x0][0x390] ;  /* 0x0000e400ff0c7b82 */ /* 0x000e700000000a00 */
[----:B------:R-:W2:Y:S01]  /*05f0*/  LDC.64 R2, c[0x0][0x390] ;  /* 0x0000e400ff027b82 */ /* 0x000ea20000000a00 */
[----:B0-----:R-:W-:-:S04]  /*0600*/  IMAD.WIDE R4, R15, 0x4, R4 ;  /* 0x000000040f047825 */ /* 0x001fc800078e0204 */
[----:B------:R-:W-:Y:S01]  /*0610*/  IMAD.X R15, RZ, RZ, RZ, P0 ;  /* 0x000000ffff0f7224 */ /* 0x000fe200000e06ff */
[----:B------:R-:W3:Y:S01]  /*0620*/  LDG.E R19, desc[UR14][R4.64+0xc] ;  /* 0x00000c0e04137981 */ /* 0x000ee2000c1e1900 */
[----:B-1----:R-:W-:-:S03]  /*0630*/  IMAD.WIDE.U32 R12, R17, 0x4, R12 ;  /* 0x00000004110c7825 */ /* 0x002fc600078e000c */
[----:B------:R-:W4:Y:S04]  /*0640*/  LDG.E R17, desc[UR14][R4.64+0x8] ;  /* 0x0000080e04117981 */ /* 0x000f28000c1e1900 */
[----:B------:R-:W5:Y:S01]  /*0650*/  LDG.E R13, desc[UR14][R12.64] ;  /* 0x0000000e0c0d7981 */ /* 0x000f62000c1e1900 */
[----:B--2---:R-:W-:-:S04]  /*0660*/  LEA R2, P0, R14, R2, 0x2 ;  /* 0x000000020e027211 */ /* 0x004fc800078010ff */
[----:B------:R-:W-:Y:S02]  /*0670*/  LEA.HI.X R3, R14, R3, R15, 0x2, P0 ;  /* 0x000000030e037211 */ /* 0x000fe400000f140f */
[----:B------:R-:W5:Y:S04]  /*0680*/  LDG.E R14, desc[UR14][R4.64] ;  /* 0x0000000e040e7981 */ /* 0x000f68000c1e1900 */
[----:B------:R-:W2:Y:S04]  /*0690*/  LDG.E R15, desc[UR14][R4.64+0x4] ;  /* 0x0000040e040f7981 */ /* 0x000ea8000c1e1900 */
[----:B------:R-:W2:Y:S04]  /*06a0*/  LDG.E R16, desc[UR14][R2.64+0x4] ;  /* 0x0000040e02107981 */ /* 0x000ea8000c1e1900 */
[----:B------:R-:W4:Y:S04]  /*06b0*/  LDG.E R18, desc[UR14][R2.64+0x8] ;  /* 0x0000080e02127981 */ /* 0x000f28000c1e1900 */
[----:B------:R-:W3:Y:S01]  /*06c0*/  LDG.E R20, desc[UR14][R2.64+0xc] ;  /* 0x00000c0e02147981 */ /* 0x000ee2000c1e1900 */
[----:B------:R-:W-:Y:S01]  /*06d0*/  UIADD3 UR4, UPT, UPT, UR4, 0x4, URZ ;  /* 0x0000000404047890 */ /* 0x000fe2000fffe0ff */
[----:B-----5:R-:W-:-:S04]  /*06e0*/  FADD R14, R14, -R13 ;  /* 0x8000000d0e0e7221 */ /* 0x020fc80000000000 */
[----:B------:R-:W-:Y:S01]  /*06f0*/  FFMA R11, R14, R14, R11 ;  /* 0x0000000e0e0b7223 */ /* 0x000fe2000000000b */
[----:B--2---:R-:W-:-:S04]  /*0700*/  FADD R16, R15, -R16 ;  /* 0x800000100f107221 */ /* 0x004fc80000000000 */
[----:B------:R-:W-:Y:S01]  /*0710*/  FFMA R11, R16, R16, R11 ;  /* 0x00000010100b7223 */ /* 0x000fe2000000000b */
[----:B----4-:R-:W-:Y:S01]  /*0720*/  FADD R18, R17, -R18 ;  /* 0x8000001211127221 */ /* 0x010fe20000000000 */
[----:B---3--:R-:W-:-:S03]  /*0730*/  FADD R20, R19, -R20 ;  /* 0x8000001413147221 */ /* 0x008fc60000000000 */
[----:B------:R-:W-:-:S04]  /*0740*/  FFMA R11, R18, R18, R11 ;  /* 0x00000012120b7223 */ /* 0x000fc8000000000b */
[----:B------:R-:W-:-:S07]  /*0750*/  FFMA R11, R20, R20, R11 ;  /* 0x00000014140b7223 */ /* 0x000fce000000000b */
.L_x_63:
[----:B------:R-:W-:Y:S05]  /*0760*/  BRA.U !UP1, `(.L_x_62) ;  /* 0x0000000109887547 */ /* 0x000fea000b800000 */
[----:B------:R-:W-:Y:S02]  /*0770*/  UISETP.NE.AND UP1, UPT, UR12, 0x1, UPT ;  /* 0x000000010c00788c */ /* 0x000fe4000bf25270 */
[----:B------:R-:W-:-:S07]  /*0780*/  ULOP3.LUT UP2, URZ, UR13, 0x1, URZ, 0xc0, !UPT ;  /* 0x000000010dff7892 */ /* 0x000fce000f84c0ff */
[----:B------:R-:W-:Y:S05]  /*0790*/  BRA.U !UP1, `(.L_x_64) ;  /* 0x0000000109507547 */ /* 0x000fea000b800000 */
[----:B------:R-:W0:Y:S01]  /*07a0*/  LDC.64 R12, c[0x0][0x390] ;  /* 0x0000e400ff0c7b82 */ /* 0x000e220000000a00 */
[C---:B------:R-:W-:Y:S01]  /*07b0*/  IADD3 R17, PT, PT, R10.reuse, UR4, RZ ;  /* 0x000000040a117c10 */ /* 0x040fe2000fffe0ff */
[----:B------:R-:W-:Y:S01]  /*07c0*/  VIADD R15, R7, UR4 ;  /* 0x00000004070f7c36 */ /* 0x000fe20008000000 */
[----:B------:R-:W-:-:S04]  /*07d0*/  IADD3 R14, P0, PT, R10, UR4, RZ ;  /* 0x000000040a0e7c10 */ /* 0x000fc8000ff1e0ff */
[----:B------:R-:W-:Y:S01]  /*07e0*/  IADD3.X R16, PT, PT, RZ, RZ, RZ, P0, !PT ;  /* 0x000000ffff107210 */ /* 0x000fe200007fe4ff */
[----:B------:R-:W1:Y:S08]  /*07f0*/  LDC.64 R2, c[0x0][0x390] ;  /* 0x0000e400ff027b82 */ /* 0x000e700000000a00 */
[----:B------:R-:W2:Y:S01]  /*0800*/  LDC.64 R4, c[0x0][0x388] ;  /* 0x0000e200ff047b82 */ /* 0x000ea20000000a00 */
[----:B0-----:R-:W-:-:S06]  /*0810*/  IMAD.WIDE.U32 R12, R17, 0x4, R12 ;  /* 0x00000004110c7825 */ /* 0x001fcc00078e000c */
[----:B------:R-:W3:Y:S01]  /*0820*/  LDG.E R13, desc[UR14][R12.64] ;  /* 0x0000000e0c0d7981 */ /* 0x000ee2000c1e1900 */
[----:B-1----:R-:W-:-:S04]  /*0830*/  LEA R2, P0, R14, R2, 0x2 ;  /* 0x000000020e027211 */ /* 0x002fc800078010ff */
[----:B------:R-:W-:Y:S01]  /*0840*/  LEA.HI.X R3, R14, R3, R16, 0x2, P0 ;  /* 0x000000030e037211 */ /* 0x000fe200000f1410 */
[----:B--2---:R-:W-:-:S04]  /*0850*/  IMAD.WIDE R4, R15, 0x4, R4 ;  /* 0x000000040f047825 */ /* 0x004fc800078e0204 */
[----:B------:R-:W2:Y:S04]  /*0860*/  LDG.E R2, desc[UR14][R2.64+0x4] ;  /* 0x0000040e02027981 */ /* 0x000ea8000c1e1900 */
[----:B------:R-:W3:Y:S04]  /*0870*/  LDG.E R14, desc[UR14][R4.64] ;  /* 0x0000000e040e7981 */ /* 0x000ee8000c1e1900 */
[----:B------:R-:W2:Y:S01]  /*0880*/  LDG.E R15, desc[UR14][R4.64+0x4] ;  /* 0x0000040e040f7981 */ /* 0x000ea2000c1e1900 */
[----:B------:R-:W-:Y:S01]  /*0890*/  UIADD3 UR4, UPT, UPT, UR4, 0x2, URZ ;  /* 0x0000000204047890 */ /* 0x000fe2000fffe0ff */
[----:B---3--:R-:W-:-:S04]  /*08a0*/  FADD R14, R14, -R13 ;  /* 0x8000000d0e0e7221 */ /* 0x008fc80000000000 */
[----:B------:R-:W-:Y:S01]  /*08b0*/  FFMA R11, R14, R14, R11 ;  /* 0x0000000e0e0b7223 */ /* 0x000fe2000000000b */
[----:B--2---:R-:W-:-:S04]  /*08c0*/  FADD R14, R15, -R2 ;  /* 0x800000020f0e7221 */ /* 0x004fc80000000000 */
[----:B------:R-:W-:-:S07]  /*08d0*/  FFMA R11, R14, R14, R11 ;  /* 0x0000000e0e0b7223 */ /* 0x000fce000000000b */
.L_x_64:
[----:B------:R-:W-:Y:S05]  /*08e0*/  BRA.U !UP2, `(.L_x_62) ;  /* 0x000000010a287547 */ /* 0x000fea000b800000 */
[----:B------:R-:W0:Y:S01]  /*08f0*/  LDC.64 R2, c[0x0][0x388] ;  /* 0x0000e200ff027b82 */ /* 0x000e220000000a00 */
[----:B------:R-:W-:Y:S01]  /*0900*/  IADD3 R13, PT, PT, R7, UR4, RZ ;  /* 0x00000004070d7c10 */ /* 0x000fe2000fffe0ff */
[----:B------:R-:W-:-:S06]  /*0910*/  VIADD R15, R10, UR4 ;  /* 0x000000040a0f7c36 */ /* 0x000fcc0008000000 */
[----:B------:R-:W1:Y:S01]  /*0920*/  LDC.64 R4, c[0x0][0x390] ;  /* 0x0000e400ff047b82 */ /* 0x000e620000000a00 */
[----:B0-----:R-:W-:-:S06]  /*0930*/  IMAD.WIDE R2, R13, 0x4, R2 ;  /* 0x000000040d027825 */ /* 0x001fcc00078e0202 */
[----:B------:R-:W2:Y:S01]  /*0940*/  LDG.E R2, desc[UR14][R2.64] ;  /* 0x0000000e02027981 */ /* 0x000ea2000c1e1900 */
[----:B-1----:R-:W-:-:S06]  /*0950*/  IMAD.WIDE.U32 R4, R15, 0x4, R4 ;  /* 0x000000040f047825 */ /* 0x002fcc00078e0004 */
[----:B------:R-:W2:Y:S02]  /*0960*/  LDG.E R5, desc[UR14][R4.64] ;  /* 0x0000000e04057981 */ /* 0x000ea4000c1e1900 */
[----:B--2---:R-:W-:-:S04]  /*0970*/  FADD R10, R2, -R5 ;  /* 0x80000005020a7221 */ /* 0x004fc80000000000 */
[----:B------:R-:W-:-:S07]  /*0980*/  FFMA R11, R10, R10, R11 ;  /* 0x0000000a0a0b7223 */ /* 0x000fce000000000b */
.L_x_62:
[----:B------:R-:W0:Y:S01]  /*0990*/  LDCU UR4, c[0x0][0x39c] ;  /* 0x00007380ff0477ac */ /* 0x000e220008000800 */
[----:B------:R-:W-:Y:S02]  /*09a0*/  IADD3 R2, PT, PT, R9, 0x1, RZ ;  /* 0x0000000109027810 */ /* 0x000fe40007ffe0ff */
[----:B------:R-:W-:-:S04]  /*09b0*/  FSETP.GEU.AND P0, PT, R11, R8, PT ;  /* 0x000000080b00720b */ /* 0x000fc80003f0e000 */
[----:B------:R-:W-:Y:S02]  /*09c0*/  FSEL R8, R11, R8, !P0 ;  /* 0x000000080b087208 */ /* 0x000fe40004000000 */
[----:B------:R-:W-:Y:S02]  /*09d0*/  SEL R0, R9, R0, !P0 ;  /* 0x0000000009007207 */ /* 0x000fe40004000000 */
[----:B0-----:R-:W-:-:S13]  /*09e0*/  ISETP.NE.AND P1, PT, R2, UR4, PT ;  /* 0x0000000402007c0c */ /* 0x001fda000bf25270 */
[----:B------:R-:W-:Y:S05]  /*09f0*/  @!P1 BRA `(.L_x_58) ;  /* 0x0000000400049947 */ /* 0x000fea0003800000 */
[----:B------:R-:W-:Y:S01]  /*0a00*/  MOV R9, R2 ;  /* 0x0000000200097202 */ /* 0x000fe20000000f00 */
[----:B------:R-:W-:Y:S06]  /*0a10*/  BRA `(.L_x_65) ;  /* 0xfffffff400f87947 */ /* 0x000fec000383ffff */
.L_x_59:
[----:B------:R-:W-:Y:S01]  /*0a20*/  UISETP.GE.U32.AND UP0, UPT, UR4, 0x4, UPT ;  /* 0x000000040400788c */ /* 0x000fe2000bf06070 */
[----:B------:R-:W-:Y:S02]  /*0a30*/  HFMA2 R3, -RZ, RZ, 0, 0 ;  /* 0x00000000ff037431 */ /* 0x000fe400000001ff */
[----:B------:R-:W-:Y:S01]  /*0a40*/  IMAD.MOV.U32 R2, RZ, RZ, 0x7f800000 ;  /* 0x7f800000ff027424 */ /* 0x000fe200078e00ff */
[----:B------:R-:W-:Y:S01]  /*0a50*/  MOV R0, 0xffffffff ;  /* 0xffffffff00007802 */ /* 0x000fe20000000f00 */
[----:B------:R-:W-:-:S04]  /*0a60*/  ULOP3.LUT UR5, UR4, 0x3, URZ, 0xc0, !UPT ;  /* 0x0000000304057892 */ /* 0x000fc8000f8ec0ff */
[----:B------:R-:W-:Y:S08]  /*0a70*/  BRA.U !UP0, `(.L_x_66) ;  /* 0x0000000108bc7547 */ /* 0x000ff0000b800000 */
[----:B------:R-:W-:Y:S01]  /*0a80*/  ULOP3.LUT UR4, UR4, 0x7ffffffc, URZ, 0xc0, !UPT ;  /* 0x7ffffffc04047892 */ /* 0x000fe2000f8ec0ff */
[----:B------:R-:W-:Y:S01]  /*0a90*/  IMAD.MOV.U32 R2, RZ, RZ, 0x7f800000 ;  /* 0x7f800000ff027424 */ /* 0x000fe200078e00ff */
[----:B------:R-:W-:Y:S02]  /*0aa0*/  MOV R0, 0xffffffff ;  /* 0xffffffff00007802 */ /* 0x000fe40000000f00 */
[----:B------:R-:W-:Y:S01]  /*0ab0*/  UISETP.GT.AND UP0, UPT, UR4, URZ, UPT ;  /* 0x000000ff0400728c */ /* 0x000fe2000bf04270 */
[----:B------:R-:W-:Y:S01]  /*0ac0*/  MOV R4, RZ ;  /* 0x000000ff00047202 */ /* 0x000fe20000000f00 */
[----:B------:R-:W-:-:S07]  /*0ad0*/  IMAD.U32 R3, RZ, RZ, UR4 ;  /* 0x00000004ff037e24 */ /* 0x000fce000f8e00ff */
[----:B------:R-:W-:Y:S05]  /*0ae0*/  BRA.U !UP0, `(.L_x_67) ;  /* 0x0000000108887547 */ /* 0x000fea000b800000 */
[----:B------:R-:W-:Y:S02]  /*0af0*/  IADD3 R5, PT, PT, R3, -R4, RZ ;  /* 0x8000000403057210 */ /* 0x000fe40007ffe0ff */
[----:B------:R-:W-:Y:S02]  /*0b00*/  PLOP3.LUT P0, PT, PT, PT, PT, 0x80, 0x8 ;  /* 0x000000000008781c */ /* 0x000fe40003f0f070 */
[----:B------:R-:W-:-:S13]  /*0b10*/  ISETP.GT.AND P1, PT, R5, 0xc, PT ;  /* 0x0000000c0500780c */ /* 0x000fda0003f24270 */
[----:B------:R-:W-:Y:S05]  /*0b20*/  @!P1 BRA `(.L_x_68) ;  /* 0x0000000000449947 */ /* 0x000fea0003800000 */
[----:B------:R-:W-:Y:S02]  /*0b30*/  PLOP3.LUT P0, PT, PT, PT, PT, 0x8, 0x80 ;  /* 0x000000000080781c */ /* 0x000fe40003f0e170 */
[----:B------:R-:W-:-:S11]  /*0b40*/  IADD3 R5, PT, PT, R3, -0xc, RZ ;  /* 0xfffffff403057810 */ /* 0x000fd60007ffe0ff */
.L_x_69:
[----:B------:R-:W-:-:S04]  /*0b50*/  FSETP.GT.AND P2, PT, R2, RZ, PT ;  /* 0x000000ff0200720b */ /* 0x000fc80003f44000 */
[----:B------:R-:W-:Y:S02]  /*0b60*/  FSEL R2, R2, RZ, !P2 ;  /* 0x000000ff02027208 */ /* 0x000fe40005000000 */
[----:B------:R-:W-:Y:S02]  /*0b70*/  SEL R0, R4, R0, P2 ;  /* 0x0000000004007207 */ /* 0x000fe40001000000 */
[----:B------:R-:W-:-:S04]  /*0b80*/  FSETP.GT.AND P3, PT, R2, RZ, PT ;  /* 0x000000ff0200720b */ /* 0x000fc80003f64000 */
[----:B------:R-:W-:-:S04]  /*0b90*/  FSEL R2, R2, RZ, !P3 ;  /* 0x000000ff02027208 */ /* 0x000fc80005800000 */
[----:B------:R-:W-:-:S04]  /*0ba0*/  FSETP.GT.AND P4, PT, R2, RZ, PT ;  /* 0x000000ff0200720b */ /* 0x000fc80003f84000 */
[----:B------:R-:W-:Y:S01]  /*0bb0*/  FSEL R2, R2, RZ, !P4 ;  /* 0x000000ff02027208 */ /* 0x000fe20006000000 */
[----:B------:R-:W-:-:S03]  /*0bc0*/  @P3 VIADD R0, R4, 0x4 ;  /* 0x0000000404003836 */ /* 0x000fc60000000000 */
[----:B------:R-:W-:-:S04]  /*0bd0*/  FSETP.GT.AND P1, PT, R2, RZ, PT ;  /* 0x000000ff0200720b */ /* 0x000fc80003f24000 */
[----:B------:R-:W-:Y:S02]  /*0be0*/  FSEL R2, R2, RZ, !P1 ;  /* 0x000000ff02027208 */ /* 0x000fe40004800000 */
[----:B------:R-:W-:-:S07]  /*0bf0*/  @P4 IADD3 R0, PT, PT, R4, 0x8, RZ ;  /* 0x0000000804004810 */ /* 0x000fce0007ffe0ff */
[C---:B------:R-:W-:Y:S01]  /*0c00*/  @P1 IADD3 R0, PT, PT, R4.reuse, 0xc, RZ ;  /* 0x0000000c04001810 */ /* 0x040fe20007ffe0ff */
[----:B------:R-:W-:-:S05]  /*0c10*/  VIADD R4, R4, 0x10 ;  /* 0x0000001004047836 */ /* 0x000fca0000000000 */
[----:B------:R-:W-:-:S13]  /*0c20*/  ISETP.GE.AND P2, PT, R4, R5, PT ;  /* 0x000000050400720c */ /* 0x000fda0003f46270 */
[----:B------:R-:W-:Y:S05]  /*0c30*/  @!P2 BRA `(.L_x_69) ;  /* 0xfffffffc00c4a947 */ /* 0x000fea000383ffff */
.L_x_68:
[----:B------:R-:W-:-:S04]  /*0c40*/  IADD3 R5, PT, PT, R3, -R4, RZ ;  /* 0x8000000403057210 */ /* 0x000fc80007ffe0ff */
[----:B------:R-:W-:-:S13]  /*0c50*/  ISETP.GT.AND P1, PT, R5, 0x4, PT ;  /* 0x000000040500780c */ /* 0x000fda0003f24270 */
[----:B------:R-:W-:Y:S05]  /*0c60*/  @!P1 BRA `(.L_x_70) ;  /* 0x0000000000209947 */ /* 0x000fea0003800000 */
[C---:B------:R-:W-:Y:S02]  /*0c70*/  FSETP.GT.AND P1, PT, R2.reuse, RZ, PT ;  /* 0x000000ff0200720b */ /* 0x040fe40003f24000 */
[----:B------:R-:W-:Y:S02]  /*0c80*/  PLOP3.LUT P0, PT, PT, PT, PT, 0x8, 0x80 ;  /* 0x000000000080781c */ /* 0x000fe40003f0e170 */
[----:B------:R-:W-:Y:S02]  /*0c90*/  FSEL R2, R2, RZ, !P1 ;  /* 0x000000ff02027208 */ /* 0x000fe40004800000 */
[----:B------:R-:W-:Y:S02]  /*0ca0*/  SEL R0, R4, R0, P1 ;  /* 0x0000000004007207 */ /* 0x000fe40000800000 */
[----:B------:R-:W-:-:S04]  /*0cb0*/  FSETP.GT.AND P2, PT, R2, RZ, PT ;  /* 0x000000ff0200720b */ /* 0x000fc80003f44000 */
[----:B------:R-:W-:-:S09]  /*0cc0*/  FSEL R2, R2, RZ, !P2 ;  /* 0x000000ff02027208 */ /* 0x000fd20005000000 */
[C---:B------:R-:W-:Y:S01]  /*0cd0*/  @P2 IADD3 R0, PT, PT, R4.reuse, 0x4, RZ ;  /* 0x0000000404002810 */ /* 0x040fe20007ffe0ff */
[----:B------:R-:W-:-:S07]  /*0ce0*/  VIADD R4, R4, 0x8 ;  /* 0x0000000804047836 */ /* 0x000fce0000000000 */
.L_x_70:
[----:B------:R-:W-:-:S13]  /*0cf0*/  ISETP.NE.OR P0, PT, R4, R3, P0 ;  /* 0x000000030400720c */ /* 0x000fda0000705670 */
[----:B------:R-:W-:Y:S05]  /*0d00*/  @!P0 BRA `(.L_x_66) ;  /* 0x0000000000188947 */ /* 0x000fea0003800000 */
.L_x_67:
[----:B------:R-:W-:-:S04]  /*0d10*/  FSETP.GT.AND P1, PT, R2, RZ, PT ;  /* 0x000000ff0200720b */ /* 0x000fc80003f24000 */
[C---:B------:R-:W-:Y:S02]  /*0d20*/  SEL R0, R4.reuse, R0, P1 ;  /* 0x0000000004007207 */ /* 0x040fe40000800000 */
[----:B------:R-:W-:Y:S02]  /*0d30*/  IADD3 R4, PT, PT, R4, 0x4, RZ ;  /* 0x0000000404047810 */ /* 0x000fe40007ffe0ff */
[----:B------:R-:W-:Y:S02]  /*0d40*/  FSEL R2, R2, RZ, !P1 ;  /* 0x000000ff02027208 */ /* 0x000fe40004800000 */
[----:B------:R-:W-:-:S13]  /*0d50*/  ISETP.NE.AND P0, PT, R4, R3, PT ;  /* 0x000000030400720c */ /* 0x000fda0003f05270 */
[----:B------:R-:W-:Y:S05]  /*0d60*/  @P0 BRA `(.L_x_67) ;  /* 0xfffffffc00e80947 */ /* 0x000fea000383ffff */
.L_x_66:
[----:B------:R-:W-:-:S09]  /*0d70*/  UISETP.NE.AND UP0, UPT, UR5, URZ, UPT ;  /* 0x000000ff0500728c */ /* 0x000fd2000bf05270 */
[----:B------:R-:W-:Y:S05]  /*0d80*/  BRA.U !UP0, `(.L_x_58) ;  /* 0x0000000108207547 */ /* 0x000fea000b800000 */
[----:B------:R-:W-:-:S05]  /*0d90*/  UMOV UR4, URZ ;  /* 0x000000ff00047c82 */ /* 0x000fca0008000000 */
.L_x_71:
[----:B------:R-:W-:Y:S01]  /*0da0*/  UIADD3 UR4, UPT, UPT, UR4, 0x1, URZ ;  /* 0x0000000104047890 */ /* 0x000fe2000fffe0ff */
[----:B------:R-:W-:-:S03]  /*0db0*/  FSETP.GT.AND P0, PT, R2, RZ, PT ;  /* 0x000000ff0200720b */ /* 0x000fc60003f04000 */
[----:B------:R-:W-:Y:S01]  /*0dc0*/  UISETP.NE.AND UP0, UPT, UR4, UR5, UPT ;  /* 0x000000050400728c */ /* 0x000fe2000bf05270 */
[C---:B------:R-:W-:Y:S02]  /*0dd0*/  SEL R0, R3.reuse, R0, P0 ;  /* 0x0000000003007207 */ /* 0x040fe40000000000 */
[----:B------:R-:W-:Y:S02]  /*0de0*/  FSEL R2, R2, RZ, !P0 ;  /* 0x000000ff02027208 */ /* 0x000fe40004000000 */
[----:B------:R-:W-:-:S04]  /*0df0*/  IADD3 R3, PT, PT, R3, 0x1, RZ ;  /* 0x0000000103037810 */ /* 0x000fc80007ffe0ff */
[----:B------:R-:W-:Y:S05]  /*0e00*/  BRA.U UP0, `(.L_x_71) ;  /* 0xfffffffd00e47547 */ /* 0x000fea000b83ffff */
.L_x_58:
[----:B------:R-:W0:Y:S01]  /*0e10*/  LDC.64 R2, c[0x0][0x380] ;  /* 0x0000e000ff027b82 */ /* 0x000e220000000a00 */
[----:B------:R-:W1:Y:S02]  /*0e20*/  LDCU UR7, c[0x0][0x3a0] ;  /* 0x00007400ff0777ac */ /* 0x000e640008000800 */
[----:B-1----:R-:W-:Y:S01]  /*0e30*/  UISETP.GE.AND UP0, UPT, UR7, 0x1, UPT ;  /* 0x000000010700788c */ /* 0x002fe2000bf06270 */
[----:B0-----:R-:W-:-:S05]  /*0e40*/  IMAD.WIDE R2, R6, 0x4, R2 ;  /* 0x0000000406027825 */ /* 0x001fca00078e0202 */
[----:B------:R0:W-:Y:S03]  /*0e50*/  STG.E desc[UR14][R2.64], R0 ;  /* 0x0000000002007986 */ /* 0x0001e6000c10190e */
[----:B------:R-:W-:Y:S05]  /*0e60*/  BRA.U !UP0, `(.L_x_72) ;  /* 0x0000000508dc7547 */ /* 0x000fea000b800000 */
[----:B------:R-:W-:Y:S02]  /*0e70*/  UISETP.GE.U32.AND UP1, UPT, UR7, 0x10, UPT ;  /* 0x000000100700788c */ /* 0x000fe4000bf26070 */
[----:B------:R-:W-:Y:S01]  /*0e80*/  IMAD R6, R6, UR7, RZ ;  /* 0x0000000706067c24 */ /* 0x000fe2000f8e02ff */
[----:B------:R-:W-:Y:S02]  /*0e90*/  ULOP3.LUT UR10, UR7, 0xf, URZ, 0xc0, !UPT ;  /* 0x0000000f070a7892 */ /* 0x000fe4000f8ec0ff */
[----:B0-----:R-:W-:Y:S01]  /*0ea0*/  IMAD R2, R0, UR7, RZ ;  /* 0x0000000700027c24 */ /* 0x001fe2000f8e02ff */
[----:B------:R-:W-:Y:S01]  /*0eb0*/  UMOV UR4, URZ ;  /* 0x000000ff00047c82 */ /* 0x000fe20008000000 */
[----:B------:R-:W-:Y:S02]  /*0ec0*/  UISETP.NE.AND UP0, UPT, UR10, URZ, UPT ;  /* 0x000000ff0a00728c */ /* 0x000fe4000bf05270 */
[----:B------:R-:W-:Y:S09]  /*0ed0*/  BRA.U !UP1, `(.L_x_73) ;  /* 0x0000000109c47547 */ /* 0x000ff2000b800000 */
[----:B------:R-:W0:Y:S01]  /*0ee0*/  LDCU.64 UR8, c[0x0][0x388] ;  /* 0x00007100ff0877ac */ /* 0x000e220008000a00 */
[----:B------:R-:W-:Y:S01]  /*0ef0*/  IMAD.MOV.U32 R3, RZ, RZ, R6 ;  /* 0x000000ffff037224 */ /* 0x000fe200078e0006 */
[----:B------:R-:W-:Y:S01]  /*0f00*/  MOV R7, R2 ;  /* 0x0000000200077202 */ /* 0x000fe20000000f00 */
[----:B------:R-:W-:Y:S02]  /*0f10*/  ULOP3.LUT UR4, UR7, 0x7ffffff0, URZ, 0xc0, !UPT ;  /* 0x7ffffff007047892 */ /* 0x000fe4000f8ec0ff */
[----:B0-----:R-:W-:Y:S02]  /*0f20*/  UIADD3 UR5, UP1, UPT, UR8, 0x20, URZ ;  /* 0x0000002008057890 */ /* 0x001fe4000ff3e0ff */
[----:B------:R-:W-:Y:S02]  /*0f30*/  UIADD3 UR8, UPT, UPT, -UR4, URZ, URZ ;  /* 0x000000ff04087290 */ /* 0x000fe4000fffe1ff */
[----:B------:R-:W-:-:S12]  /*0f40*/  UIADD3.X UR6, UPT, UPT, URZ, UR9, URZ, UP1, !UPT ;  /* 0x00000009ff067290 */ /* 0x000fd80008ffe4ff */
.L_x_74:
[----:B------:R-:W-:Y:S01]  /*0f50*/  MOV R4, UR5 ;  /* 0x0000000500047c02 */ /* 0x000fe20008000f00 */
[----:B------:R-:W-:Y:S01]  /*0f60*/  IMAD.U32 R5, RZ, RZ, UR6 ;  /* 0x00000006ff057e24 */ /* 0x000fe2000f8e00ff */
[----:B----4-:R-:W0:Y:S03]  /*0f70*/  LDC.64 R8, c[0x0][0x3a8] ;  /* 0x0000ea00ff087b82 */ /* 0x010e260000000a00 */
[----:B------:R-:W-:-:S05]  /*0f80*/  IMAD.WIDE R4, R3, 0x4, R4 ;  /* 0x0000000403047825 */ /* 0x000fca00078e0204 */
[----:B------:R-:W2:Y:S01]  /*0f90*/  LDG.E R11, desc[UR14][R4.64+-0x20] ;  /* 0xffffe00e040b7981 */ /* 0x000ea2000c1e1900 */
[----:B0-----:R-:W-:-:S05]  /*0fa0*/  IMAD.WIDE R8, R7, 0x4, R8 ;  /* 0x0000000407087825 */ /* 0x001fca00078e0208 */
[----:B--2---:R0:W-:Y:S04]  /*0fb0*/  REDG.E.ADD.F32.FTZ.RN.STRONG.GPU desc[UR14][R8.64], R11 ;  /* 0x0000000b080079a6 */ /* 0x0041e8000c12f30e */
[----:B------:R-:W2:Y:S04]  /*0fc0*/  LDG.E R13, desc[UR14][R4.64+-0x1c] ;  /* 0xffffe40e040d7981 */ /* 0x000ea8000c1e1900 */
[----:B--2---:R1:W-:Y:S04]  /*0fd0*/  REDG.E.ADD.F32.FTZ.RN.STRONG.GPU desc[UR14][R8.64+0x4], R13 ;  /* 0x0000040d080079a6 */ /* 0x0043e8000c12f30e */
[----:B------:R-:W2:Y:S04]  /*0fe0*/  LDG.E R15, desc[UR14][R4.64+-0x18] ;  /* 0xffffe80e040f7981 */ /* 0x000ea8000c1e1900 */
[----:B--2---:R2:W-:Y:S04]  /*0ff0*/  REDG.E.ADD.F32.FTZ.RN.STRONG.GPU desc[UR14][R8.64+0x8], R15 ;  /* 0x0000080f080079a6 */ /* 0x0045e8000c12f30e */
[----:B------:R-:W3:Y:S04]  /*1000*/  LDG.E R17, desc[UR14][R4.64+-0x14] ;  /* 0xffffec0e04117981 */ /* 0x000ee8000c1e1900 */
[----:B---3--:R3:W-:Y:S04]  /*1010*/  REDG.E.ADD.F32.FTZ.RN.STRONG.GPU desc[UR14][R8.64+0xc], R17 ;  /* 0x00000c11080079a6 */ /* 0x0087e8000c12f30e */
[----:B------:R-:W4:Y:S04]  /*1020*/  LDG.E R19, desc[UR14][R4.64+-0x10] ;  /* 0xfffff00e04137981 */ /* 0x000f28000c1e1900 */
[----:B----4-:R4:W-:Y:S04]  /*1030*/  REDG.E.ADD.F32.FTZ.RN.STRONG.GPU desc[UR14][R8.64+0x10], R19 ;  /* 0x00001013080079a6 */ /* 0x0109e8000c12f30e */
[----:B------:R-:W5:Y:S04]  /*1040*/  LDG.E R21, desc[UR14][R4.64+-0xc] ;  /* 0xfffff40e04157981 */ /* 0x000f68000c1e1900 */
[----:B-----5:R5:W-:Y:S04]  /*1050*/  REDG.E.ADD.F32.FTZ.RN.STRONG.GPU desc[UR14][R8.64+0x14], R21 ;  /* 0x00001415080079a6 */ /* 0x020be8000c12f30e */
[----:B0-----:R-:W2:Y:S04]  /*1060*/  LDG.E R11, desc[UR14][R4.64+-0x8] ;  /* 0xfffff80e040b7981 */ /* 0x001ea8000c1e1900 */
[----:B--2---:R0:W-:Y:S04]  /*1070*/  REDG.E.ADD.F32.FTZ.RN.STRONG.GPU desc[UR14][R8.64+0x18], R11 ;  /* 0x0000180b080079a6 */ /* 0x0041e8000c12f30e */
[----:B-1----:R-:W2:Y:S04]  /*1080*/  LDG.E R13, desc[UR14][R4.64+-0x4] ;  /* 0xfffffc0e040d7981 */ /* 0x002ea8000c1e1900 */
[----:B--2---:R1:W-:Y:S04]  /*1090*/  REDG.E.ADD.F32.FTZ.RN.STRONG.GPU desc[UR14][R8.64+0x1c], R13 ;  /* 0x00001c0d080079a6 */ /* 0x0043e8000c12f30e */
[----:B------:R-:W2:Y:S04]  /*10a0*/  LDG.E R15, desc[UR14][R4.64] ;  /* 0x0000000e040f7981 */ /* 0x000ea8000c1e1900 */
[----:B--2---:R2:W-:Y:S04]  /*10b0*/  REDG.E.ADD.F32.FTZ.RN.STRONG.GPU desc[UR14][R8.64+0x20], R15 ;  /* 0x0000200f080079a6 */ /* 0x0045e8000c12f30e */
[----:B---3--:R-:W3:Y:S04]  /*10c0*/  LDG.E R17, desc[UR14][R4.64+0x4] ;  /* 0x0000040e04117981 */ /* 0x008ee8000c1e1900 */
[----:B---3--:R3:W-:Y:S04]  /*10d0*/  REDG.E.ADD.F32.FTZ.RN.STRONG.GPU desc[UR14][R8.64+0x24], R17 ;  /* 0x00002411080079a6 */ /* 0x0087e8000c12f30e */
[----:B----4-:R-:W4:Y:S04]  /*10e0*/  LDG.E R19, desc[UR14][R4.64+0x8] ;  /* 0x0000080e04137981 */ /* 0x010f28000c1e1900 */
[----:B----4-:R4:W-:Y:S04]  /*10f0*/  REDG.E.ADD.F32.FTZ.RN.STRONG.GPU desc[UR14][R8.64+0x28], R19 ;  /* 0x00002813080079a6 */ /* 0x0109e8000c12f30e */
[----:B-----5:R-:W5:Y:S04]  /*1100*/  LDG.E R21, desc[UR14][R4.64+0xc] ;  /* 0x00000c0e04157981 */ /* 0x020f68000c1e1900 */
[----:B-----5:R4:W-:Y:S04]  /*1110*/  REDG.E.ADD.F32.FTZ.RN.STRONG.GPU desc[UR14][R8.64+0x2c], R21 ;  /* 0x00002c15080079a6 */ /* 0x0209e8000c12f30e */
[----:B0-----:R-:W5:Y:S04]  /*1120*/  LDG.E R11, desc[UR14][R4.64+0x10] ;  /* 0x0000100e040b7981 */ /* 0x001f68000c1e1900 */
[----:B-----5:R4:W-:Y:S04]  /*1130*/  REDG.E.ADD.F32.FTZ.RN.STRONG.GPU desc[UR14][R8.64+0x30], R11 ;  /* 0x0000300b080079a6 */ /* 0x0209e8000c12f30e */
[----:B-1----:R-:W5:Y:S04]  /*1140*/  LDG.E R13, desc[UR14][R4.64+0x14] ;  /* 0x0000140e040d7981 */ /* 0x002f68000c1e1900 */
[----:B-----5:R4:W-:Y:S04]  /*1150*/  REDG.E.ADD.F32.FTZ.RN.STRONG.GPU desc[UR14][R8.64+0x34], R13 ;  /* 0x0000340d080079a6 */ /* 0x0209e8000c12f30e */
[----:B--2---:R-:W2:Y:S04]  /*1160*/  LDG.E R15, desc[UR14][R4.64+0x18] ;  /* 0x0000180e040f7981 */ /* 0x004ea8000c1e1900 */
[----:B--2---:R4:W-:Y:S04]  /*1170*/  REDG.E.ADD.F32.FTZ.RN.STRONG.GPU desc[UR14][R8.64+0x38], R15 ;  /* 0x0000380f080079a6 */ /* 0x0049e8000c12f30e */
[----:B---3--:R-:W2:Y:S01]  /*1180*/  LDG.E R17, desc[UR14][R4.64+0x1c] ;  /* 0x00001c0e04117981 */ /* 0x008ea2000c1e1900 */
[----:B------:R-:W-:-:S04]  /*1190*/  UIADD3 UR8, UPT, UPT, UR8, 0x10, URZ ;  /* 0x0000001008087890 */ /* 0x000fc8000fffe0ff */
[----:B------:R-:W-:Y:S01]  /*11a0*/  UISETP.NE.AND UP1, UPT, UR8, URZ, UPT ;  /* 0x000000ff0800728c */ /* 0x000fe2000bf25270 */
[----:B--2---:R4:W-:Y:S01]  /*11b0*/  REDG.E.ADD.F32.FTZ.RN.STRONG.GPU desc[UR14][R8.64+0x3c], R17 ;  /* 0x00003c11080079a6 */ /* 0x0049e2000c12f30e */
[----:B------:R-:W-:Y:S02]  /*11c0*/  IADD3 R7, PT, PT, R7, 0x10, RZ ;  /* 0x0000001007077810 */ /* 0x000fe40007ffe0ff */
[----:B------:R-:W-:-:S05]  /*11d0*/  IADD3 R3, PT, PT, R3, 0x10, RZ ;  /* 0x0000001003037810 */ /* 0x000fca0007ffe0ff */
[----:B------:R-:W-:Y:S05]  /*11e0*/  BRA.U UP1, `(.L_x_74) ;  /* 0xfffffffd01587547 */ /* 0x000fea000b83ffff */
.L_x_73:
[----:B------:R-:W-:Y:S05]  /*11f0*/  BRA.U !UP0, `(.L_x_72) ;  /* 0x0000000108f87547 */ /* 0x000fea000b800000 */
[----:B------:R-:W-:Y:S02]  /*1200*/  UISETP.GE.U32.AND UP0, UPT, UR10, 0x8, UPT ;  /* 0x000000080a00788c */ /* 0x000fe4000bf06070 */
[----:B------:R-:W-:-:S04]  /*1210*/  ULOP3.LUT UR6, UR7, 0x7, URZ, 0xc0, !UPT ;  /* 0x0000000707067892 */ /* 0x000fc8000f8ec0ff */
[----:B------:R-:W-:-:S03]  /*1220*/  UISETP.NE.AND UP1, UPT, UR6, URZ, UPT ;  /* 0x000000ff0600728c */ /* 0x000fc6000bf25270 */
[----:B------:R-:W-:Y:S08]  /*1230*/  BRA.U !UP0, `(.L_x_75) ;  /* 0x00000001085c7547 */ /* 0x000ff0000b800000 */
[----:B----4-:R-:W0:Y:S01]  /*1240*/  LDC.64 R8, c[0x0][0x388] ;  /* 0x0000e200ff087b82 */ /* 0x010e220000000a00 */
[----:B------:R-:W-:-:S07]  /*1250*/  VIADD R3, R6, UR4 ;  /* 0x0000000406037c36 */ /* 0x000fce0008000000 */
[----:B------:R-:W1:Y:S01]  /*1260*/  LDC.64 R4, c[0x0][0x3a8] ;  /* 0x0000ea00ff047b82 */ /* 0x000e620000000a00 */
[----:B0-----:R-:W-:-:S05]  /*1270*/  IMAD.WIDE R8, R3, 0x4, R8 ;  /* 0x0000000403087825 */ /* 0x001fca00078e0208 */
[----:B------:R-:W2:Y:S01]  /*1280*/  LDG.E R7, desc[UR14][R8.64] ;  /* 0x0000000e08077981 */ /* 0x000ea2000c1e1900 */
[----:B------:R-:W-:-:S05]  /*1290*/  IADD3 R3, PT, PT, R2, UR4, RZ ;  /* 0x0000000402037c10 */ /* 0x000fca000fffe0ff */
[----:B-1----:R-:W-:-:S05]  /*12a0*/  IMAD.WIDE R4, R3, 0x4, R4 ;  /* 0x0000000403047825 */ /* 0x002fca00078e0204 */
[----:B--2---:R0:W-:Y:S04]  /*12b0*/  REDG.E.ADD.F32.FTZ.RN.STRONG.GPU desc[UR14][R4.64], R7 ;  /* 0x00000007040079a6 */ /* 0x0041e8000c12f30e */
[----:B------:R-:W2:Y:S04]  /*12c0*/  LDG.E R3, desc[UR14][R8.64+0x4] ;  /* 0x0000040e08037981 */ /* 0x000ea8000c1e1900 */
[----:B--2---:R1:W-:Y:S04]  /*12d0*/  REDG.E.ADD.F32.FTZ.RN.STRONG.GPU desc[UR14][R4.64+0x4], R3 ;  /* 0x00000403040079a6 */ /* 0x0043e8000c12f30e */
[----:B------:R-:W2:Y:S04]  /*12e0*/  LDG.E R11, desc[UR14][R8.64+0x8] ;  /* 0x0000080e080b7981 */ /* 0x000ea8000c1e1900 */
[----:B--2---:R2:W-:Y:S04]  /*12f0*/  REDG.E.ADD.F32.FTZ.RN.STRONG.GPU desc[UR14][R4.64+0x8], R11 ;  /* 0x0000080b040079a6 */ /* 0x0045e8000c12f30e */
[----:B------:R-:W3:Y:S04]  /*1300*/  LDG.E R13, desc[UR14][R8.64+0xc] ;  /* 0x00000c0e080d7981 */ /* 0x000ee8000c1e1900 */
[----:B---3--:R2:W-:Y:S04]  /*1310*/  REDG.E.ADD.F32.FTZ.RN.STRONG.GPU desc[UR14][R4.64+0xc], R13 ;  /* 0x00000c0d040079a6 */ /* 0x0085e8000c12f30e */
[----:B------:R-:W3:Y:S04]  /*1320*/  LDG.E R15, desc[UR14][R8.64+0x10] ;  /* 0x0000100e080f7981 */ /* 0x000ee8000c1e1900 */
[----:B---3--:R2:W-:Y:S04]  /*1330*/  REDG.E.ADD.F32.FTZ.RN.STRONG.GPU desc[UR14][R4.64+0x10], R15 ;  /* 0x0000100f040079a6 */ /* 0x0085e8000c12f30e */
[----:B------:R-:W3:Y:S04]  /*1340*/  LDG.E R17, desc[UR14][R8.64+0x14] ;  /* 0x0000140e08117981 */ /* 0x000ee8000c1e1900 */
[----:B---3--:R2:W-:Y:S04]  /*1350*/  REDG.E.ADD.F32.FTZ.RN.STRONG.GPU desc[UR14][R4.64+0x14], R17 ;  /* 0x00001411040079a6 */ /* 0x0085e8000c12f30e */
[----:B0-----:R-:W3:Y:S04]  /*1360*/  LDG.E R7, desc[UR14][R8.64+0x18] ;  /* 0x0000180e08077981 */ /* 0x001ee8000c1e1900 */
[----:B---3--:R2:W-:Y:S04]  /*1370*/  REDG.E.ADD.F32.FTZ.RN.STRONG.GPU desc[UR14][R4.64+0x18], R7 ;  /* 0x00001807040079a6 */ /* 0x0085e8000c12f30e */
[----:B-1----:R-:W3:Y:S01]  /*1380*/  LDG.E R3, desc[UR14][R8.64+0x1c] ;  /* 0x00001c0e08037981 */ /* 0x002ee2000c1e1900 */
[----:B------:R-:W-:-:S03]  /*1390*/  UIADD3 UR4, UPT, UPT, UR4, 0x8, URZ ;  /* 0x0000000804047890 */ /* 0x000fc6000fffe0ff */
[----:B---3--:R2:W-:Y:S09]  /*13a0*/  REDG.E.ADD.F32.FTZ.RN.STRONG.GPU desc[UR14][R4.64+0x1c], R3 ;  /* 0x00001c03040079a6 */ /* 0x0085f2000c12f30e */
.L_x_75:
[----:B------:R-:W-:Y:S05]  /*13b0*/  BRA.U !UP1, `(.L_x_72) ;  /* 0x0000000109887547 */ /* 0x000fea000b800000 */
[----:B------:R-:W-:Y:S02]  /*13c0*/  UISETP.GE.U32.AND UP0, UPT, UR6, 0x4, UPT ;  /* 0x000000040600788c */ /* 0x000fe4000bf06070 */
[----:B------:R-:W-:-:S04]  /*13d0*/  ULOP3.LUT UR5, UR7, 0x3, URZ, 0xc0, !UPT ;  /* 0x0000000307057892 */ /* 0x000fc8000f8ec0ff */
[----:B------:R-:W-:-:S03]  /*13e0*/  UISETP.NE.AND UP1, UPT, UR5, URZ, UPT ;  /* 0x000000ff0500728c */ /* 0x000fc6000bf25270 */
[----:B------:R-:W-:Y:S08]  /*13f0*/  BRA.U !UP0, `(.L_x_76) ;  /* 0x00000001083c7547 */ /* 0x000ff0000b800000 */
[----:B--2---:R-:W0:Y:S01]  /*1400*/  LDC.64 R4, c[0x0][0x388] ;  /* 0x0000e200ff047b82 */ /* 0x004e220000000a00 */
[----:B----4-:R-:W-:-:S05]  /*1410*/  IADD3 R9, PT, PT, R6, UR4, RZ ;  /* 0x0000000406097c10 */ /* 0x010fca000fffe0ff */
[----:B0-----:R-:W-:Y:S02]  /*1420*/  IMAD.WIDE R8, R9, 0x4, R4 ;  /* 0x0000000409087825 */ /* 0x001fe400078e0204 */
[----:B------:R-:W0:Y:S03]  /*1430*/  LDC.64 R4, c[0x0][0x3a8] ;  /* 0x0000ea00ff047b82 */ /* 0x000e260000000a00 */
[----:B------:R-:W2:Y:S01]  /*1440*/  LDG.E R3, desc[UR14][R8.64] ;  /* 0x0000000e08037981 */ /* 0x000ea2000c1e1900 */
[----:B------:R-:W-:-:S04]  /*1450*/  VIADD R7, R2, UR4 ;  /* 0x0000000402077c36 */ /* 0x000fc80008000000 */
[----:B0-----:R-:W-:-:S05]  /*1460*/  IMAD.WIDE R4, R7, 0x4, R4 ;  /* 0x0000000407047825 */ /* 0x001fca00078e0204 */
[----:B--2---:R0:W-:Y:S04]  /*1470*/  REDG.E.ADD.F32.FTZ.RN.STRONG.GPU desc[UR14][R4.64], R3 ;  /* 0x00000003040079a6 */ /* 0x0041e8000c12f30e */
[----:B------:R-:W2:Y:S04]  /*1480*/  LDG.E R7, desc[UR14][R8.64+0x4] ;  /* 0x0000040e08077981 */ /* 0x000ea8000c1e1900 */
[----:B--2---:R0:W-:Y:S04]  /*1490*/  REDG.E.ADD.F32.FTZ.RN.STRONG.GPU desc[UR14][R4.64+0x4], R7 ;  /* 0x00000407040079a6 */ /* 0x0041e8000c12f30e */
[----:B------:R-:W2:Y:S04]  /*14a0*/  LDG.E R11, desc[UR14][R8.64+0x8] ;  /* 0x0000080e080b7981 */ /* 0x000ea8000c1e1900 */
[----:B--2---:R0:W-:Y:S04]  /*14b0*/  REDG.E.ADD.F32.FTZ.RN.STRONG.GPU desc[UR14][R4.64+0x8], R11 ;  /* 0x0000080b040079a6 */ /* 0x0041e8000c12f30e */
[----:B------:R-:W2:Y:S01]  /*14c0*/  LDG.E R13, desc[UR14][R8.64+0xc] ;  /* 0x00000c0e080d7981 */ /* 0x000ea2000c1e1900 */
[----:B------:R-:W-:-:S03]  /*14d0*/  UIADD3 UR4, UPT, UPT, UR4, 0x4, URZ ;  /* 0x0000000404047890 */ /* 0x000fc6000fffe0ff */
[----:B--2---:R0:W-:Y:S09]  /*14e0*/  REDG.E.ADD.F32.FTZ.RN.STRONG.GPU desc[UR14][R4.64+0xc], R13 ;  /* 0x00000c0d040079a6 */ /* 0x0041f2000c12f30e */
.L_x_76:
[----:B------:R-:W-:Y:S05]  /*14f0*/  BRA.U !UP1, `(.L_x_72) ;  /* 0x0000000109387547 */ /* 0x000fea000b800000 */
[----:B----4-:R-:W1:Y:S01]  /*1500*/  LDC.64 R8, c[0x0][0x388] ;  /* 0x0000e200ff087b82 */ /* 0x010e620000000a00 */
[----:B0-2---:R-:W-:Y:S01]  /*1510*/  IADD3 R7, PT, PT, R6, UR4, RZ ;  /* 0x0000000406077c10 */ /* 0x005fe2000fffe0ff */
[----:B------:R-:W-:Y:S01]  /*1520*/  UIADD3 UR5, UPT, UPT, -UR5, URZ, URZ ;  /* 0x000000ff05057290 */ /* 0x000fe2000fffe1ff */
[----:B------:R-:W-:-:S05]  /*1530*/  IADD3 R13, PT, PT, R2, UR4, RZ ;  /* 0x00000004020d7c10 */ /* 0x000fca000fffe0ff */
[----:B------:R-:W0:Y:S06]  /*1540*/  LDC.64 R10, c[0x0][0x3a8] ;  /* 0x0000ea00ff0a7b82 */ /* 0x000e2c0000000a00 */
.L_x_77:
[----:B-1-3--:R-:W-:-:S06]  /*1550*/  IMAD.WIDE R2, R7, 0x4, R8 ;  /* 0x0000000407027825 */ /* 0x00afcc00078e0208 */
[----:B------:R-:W2:Y:S01]  /*1560*/  LDG.E R3, desc[UR14][R2.64] ;  /* 0x0000000e02037981 */ /* 0x000ea2000c1e1900 */
[----:B0-----:R-:W-:Y:S01]  /*1570*/  IMAD.WIDE R4, R13, 0x4, R10 ;  /* 0x000000040d047825 */ /* 0x001fe200078e020a */
[----:B------:R-:W-:-:S04]  /*1580*/  UIADD3 UR5, UPT, UPT, UR5, 0x1, URZ ;  /* 0x0000000105057890 */ /* 0x000fc8000fffe0ff */
[----:B------:R-:W-:Y:S01]  /*1590*/  UISETP.NE.AND UP0, UPT, UR5, URZ, UPT ;  /* 0x000000ff0500728c */ /* 0x000fe2000bf05270 */
[----:B--2---:R3:W-:Y:S01]  /*15a0*/  REDG.E.ADD.F32.FTZ.RN.STRONG.GPU desc[UR14][R4.64], R3 ;  /* 0x00000003040079a6 */ /* 0x0047e2000c12f30e */
[----:B------:R-:W-:Y:S01]  /*15b0*/  VIADD R7, R7, 0x1 ;  /* 0x0000000107077836 */ /* 0x000fe20000000000 */
[----:B------:R-:W-:-:S06]  /*15c0*/  IADD3 R13, PT, PT, R13, 0x1, RZ ;  /* 0x000000010d0d7810 */ /* 0x000fcc0007ffe0ff */
[----:B------:R-:W-:Y:S05]  /*15d0*/  BRA.U UP0, `(.L_x_77) ;  /* 0xfffffffd00dc7547 */ /* 0x000fea000b83ffff */
.L_x_72:
[----:B0-23--:R-:W0:Y:S01]  /*15e0*/  LDC.64 R2, c[0x0][0x3b0] ;  /* 0x0000ec00ff027b82 */ /* 0x00de220000000a00 */
[----:B------:R-:W-:Y:S02]  /*15f0*/  HFMA2 R5, -RZ, RZ, 0, 5.9604644775390625e-08 ;  /* 0x00000001ff057431 */ /* 0x000fe400000001ff */
[----:B0-----:R-:W-:-:S05]  /*1600*/  IMAD.WIDE R2, R0, 0x4, R2 ;  /* 0x0000000400027825 */ /* 0x001fca00078e0202 */
[----:B------:R-:W-:Y:S01]  /*1610*/  REDG.E.ADD.STRONG.GPU desc[UR14][R2.64], R5 ;  /* 0x000000050200798e */ /* 0x000fe2000c12e10e */
[----:B------:R-:W-:Y:S05]  /*1620*/  EXIT ;  /* 0x000000000000794d */ /* 0x000fea0003800000 */
.L_x_78:
        /* <DEDUP_REMOVED lines=13> */
.L_x_92:


//--------------------- .text._Z18calculate_distancePfS_S_iii --------------------------
	.section	.text._Z18calculate_distancePfS_S_iii,"ax",@progbits
	.align	128
        .global         _Z18calculate_distancePfS_S_iii
        .type           _Z18calculate_distancePfS_S_iii,@function
        .size           _Z18calculate_distancePfS_S_iii,(.L_x_93 - _Z18calculate_distancePfS_S_iii)
        .other          _Z18calculate_distancePfS_S_iii,@"STO_CUDA_ENTRY STV_DEFAULT"
_Z18calculate_distancePfS_S_iii:
.text._Z18calculate_distancePfS_S_iii:
[----:B------:R-:W-:Y:S01]  /*0000*/  LDC R1, c[0x0][0x37c] ;  /* 0x0000df00ff017b82 */ /* 0x000fe20000000800 */
[----:B------:R-:W0:Y:S07]  /*0010*/  S2R R5, SR_TID.X ;  /* 0x0000000000057919 */ /* 0x000e2e0000002100 */
[----:B------:R-:W0:Y:S08]  /*0020*/  S2UR UR4, SR_CTAID.X ;  /* 0x00000000000479c3 */ /* 0x000e300000002500 */
[----:B------:R-:W0:Y:S08]  /*0030*/  LDC R0, c[0x0][0x360] ;  /* 0x0000d800ff007b82 */ /* 0x000e300000000800 */
[----:B------:R-:W1:Y:S01]  /*0040*/  LDC.64 R2, c[0x0][0x398] ;  /* 0x0000e600ff027b82 */ /* 0x000e620000000a00 */
[----:B0-----:R-:W-:Y:S01]  /*0050*/  IMAD R0, R0, UR4, R5 ;  /* 0x0000000400007c24 */ /* 0x001fe2000f8e0205 */
[----:B-1----:R-:W-:-:S04]  /*0060*/  ISETP.GE.AND P0, PT, R3, 0x1, PT ;  /* 0x000000010300780c */ /* 0x002fc80003f06270 */
[----:B------:R-:W-:-:S13]  /*0070*/  ISETP.GE.OR P0, PT, R0, R2, !P0 ;  /* 0x000000020000720c */ /* 0x000fda0004706670 */
[----:B------:R-:W-:Y:S05]  /*0080*/  @P0 EXIT ;  /* 0x000000000000094d */ /* 0x000fea0003800000 */
[----:B------:R-:W0:Y:S01]  /*0090*/  LDC R5, c[0x0][0x3a0] ;  /* 0x0000e800ff057b82 */ /* 0x000e220000000800 */
[----:B------:R-:W1:Y:S01]  /*00a0*/  LDCU.64 UR6, c[0x0][0x358] ;  /* 0x00006b00ff0677ac */ /* 0x000e620008000a00 */
[----:B0-----:R-:W-:-:S13]  /*00b0*/  ISETP.GE.AND P0, PT, R5, 0x1, PT ;  /* 0x000000010500780c */ /* 0x001fda0003f06270 */
[----:B-1----:R-:W-:Y:S05]  /*00c0*/  @!P0 BRA `(.L_x_79) ;  /* 0x00000008002c8947 */ /* 0x002fea0003800000 */
[----:B------:R-:W0:Y:S01]  /*00d0*/  LDCU.64 UR4, c[0x0][0x380] ;  /* 0x00007000ff0477ac */ /* 0x000e220008000a00 */
[C---:B------:R-:W-:Y:S01]  /*00e0*/  LOP3.LUT R20, R5.reuse, 0x7, RZ, 0xc0, !PT ;  /* 0x0000000705147812 */ /* 0x040fe200078ec0ff */
[----:B------:R-:W-:Y:S01]  /*00f0*/  HFMA2 R15, -RZ, RZ, 0, 0 ;  /* 0x00000000ff0f7431 */ /* 0x000fe200000001ff */
[C---:B------:R-:W-:Y:S01]  /*0100*/  LOP3.LUT R12, R5.reuse, 0x7ffffff8, RZ, 0xc0, !PT ;  /* 0x7ffffff8050c7812 */ /* 0x040fe200078ec0ff */
[----:B------:R-:W-:Y:S01]  /*0110*/  IMAD R13, R0, R5, RZ ;  /* 0x00000005000d7224 */ /* 0x000fe200078e02ff */
[----:B------:R-:W-:Y:S02]  /*0120*/  IADD3 R2, PT, PT, R20, -0x1, RZ ;  /* 0xffffffff14027810 */ /* 0x000fe40007ffe0ff */
[----:B------:R-:W-:Y:S02]  /*0130*/  LOP3.LUT R14, R5, 0x3, RZ, 0xc0, !PT ;  /* 0x00000003050e7812 */ /* 0x000fe400078ec0ff */
[----:B------:R-:W-:Y:S02]  /*0140*/  ISETP.GE.U32.AND P0, PT, R2, 0x3, PT ;  /* 0x000000030200780c */ /* 0x000fe40003f06070 */
[----:B------:R-:W-:Y:S01]  /*0150*/  IADD3 R16, PT, PT, -R12, RZ, RZ ;  /* 0x000000ff0c107210 */ /* 0x000fe20007ffe1ff */
[----:B0-----:R-:W-:-:S04]  /*0160*/  UIADD3 UR4, UP0, UPT, UR4, 0x10, URZ ;  /* 0x0000001004047890 */ /* 0x001fc8000ff1e0ff */
[----:B------:R-:W-:-:S12]  /*0170*/  UIADD3.X UR5, UPT, UPT, URZ, UR5, URZ, UP0, !UPT ;  /* 0x00000005ff057290 */ /* 0x000fd800087fe4ff */
.L_x_84:
[----:B0-----:R-:W0:Y:S01]  /*0180*/  LDC R22, c[0x0][0x3a0] ;  /* 0x0000e800ff167b82 */ /* 0x001e220000000800 */
[----:B------:R-:W-:Y:S02]  /*0190*/  CS2R R18, SRZ ;  /* 0x0000000000127805 */ /* 0x000fe4000001ff00 */
[----:B0-----:R-:W-:Y:S01]  /*01a0*/  ISETP.GE.U32.AND P1, PT, R22, 0x8, PT ;  /* 0x000000081600780c */ /* 0x001fe20003f26070 */
[----:B------:R-:W-:-:S12]  /*01b0*/  IMAD R17, R15, R22, RZ ;  /* 0x000000160f117224 */ /* 0x000fd800078e02ff */
[----:B------:R-:W-:Y:S05]  /*01c0*/  @!P1 BRA `(.L_x_80) ;  /* 0x0000000000c49947 */ /* 0x000fea0003800000 */
[----:B------:R-:W0:Y:S01]  /*01d0*/  LDC.64 R2, c[0x0][0x388] ;  /* 0x0000e200ff027b82 */ /* 0x000e220000000a00 */
[----:B------:R-:W-:Y:S01]  /*01e0*/  MOV R19, RZ ;  /* 0x000000ff00137202 */ /* 0x000fe20000000f00 */
[----:B------:R-:W-:Y:S01]  /*01f0*/  IMAD.MOV.U32 R6, RZ, RZ, R13 ;  /* 0x000000ffff067224 */ /* 0x000fe200078e000d */
[----:B------:R-:W-:Y:S01]  /*0200*/  MOV R7, R16 ;  /* 0x0000001000077202 */ /* 0x000fe20000000f00 */
[----:B0-----:R-:W-:-:S03]  /*0210*/  IMAD.WIDE.U32 R2, R17, 0x4, R2 ;  /* 0x0000000411027825 */ /* 0x001fc600078e0002 */
[----:B------:R-:W-:-:S04]  /*0220*/  IADD3 R2, P1, PT, R2, 0x10, RZ ;  /* 0x0000001002027810 */ /* 0x000fc80007f3e0ff */
[----:B------:R-:W-:-:S09]  /*0230*/  IADD3.X R3, PT, PT, RZ, R3, RZ, P1, !PT ;  /* 0x00000003ff037210 */ /* 0x000fd20000ffe4ff */
.L_x_81:
        /* <DEDUP_REMOVED lines=11> */
[----:B------:R-:W5:Y:S01]  /*02f0*/  LDG.E R28, desc[UR6][R4.64+0xc] ;  /* 0x00000c06041c7981 */ /* 0x000f62000c1e1900 */
[----:B--2---:R-:W-:-:S03]  /*0300*/  FADD R24, R18, -R21 ;  /* 0x8000001512187221 */ /* 0x004fc60000000000 */
[----:B------:R-:W2:Y:S01]  /*0310*/  LDG.E R18, desc[UR6][R2.64] ;  /* 0x0000000602127981 */ /* 0x000ea2000c1e1900 */
[----:B------:R-:W-:-:S03]  /*0320*/  FFMA R23, R24, R24, R19 ;  /* 0x0000001818177223 */ /* 0x000fc60000000013 */
[----:B------:R-:W2:Y:S01]  /*0330*/  LDG.E R21, desc[UR6][R4.64] ;  /* 0x0000000604157981 */ /* 0x000ea2000c1e1900 */
[----:B---3--:R-:W-:-:S03]  /*0340*/  FADD R26, R25, -R26 ;  /* 0x8000001a191a7221 */ /* 0x008fc60000000000 */
[----:B------:R-:W3:Y:S01]  /*0350*/  LDG.E R19, desc[UR6][R2.64+0x4] ;  /* 0x0000040602137981 */ /* 0x000ee2000c1e1900 */
[----:B------:R-:W-:-:S03]  /*0360*/  FFMA R27, R26, R26, R23 ;  /* 0x0000001a1a1b7223 */ /* 0x000fc60000000017 */
[----:B------:R-:W3:Y:S04]  /*0370*/  LDG.E R24, desc[UR6][R4.64+0x4] ;  /* 0x0000040604187981 */ /* 0x000ee8000c1e1900 */
[----:B------:R-:W3:Y:S04]  /*0380*/  LDG.E R23, desc[UR6][R2.64+0x8] ;  /* 0x0000080602177981 */ /* 0x000ee8000c1e1900 */
[----:B------:R-:W3:Y:S04]  /*0390*/  LDG.E R26, desc[UR6][R4.64+0x8] ;  /* 0x00000806041a7981 */ /* 0x000ee8000c1e1900 */
[----:B------:R0:W3:Y:S01]  /*03a0*/  LDG.E R25, desc[UR6][R2.64+0xc] ;  /* 0x00000c0602197981 */ /* 0x0000e2000c1e1900 */
[----:B----4-:R-:W-:Y:S01]  /*03b0*/  FADD R8, R9, -R8 ;  /* 0x8000000809087221 */ /* 0x010fe20000000000 */
[----:B-----5:R-:W-:Y:S01]  /*03c0*/  FADD R10, R11, -R10 ;  /* 0x8000000a0b0a7221 */ /* 0x020fe20000000000 */
[----:B------:R-:W-:-:S02]  /*03d0*/  IADD3 R7, PT, PT, R7, 0x8, RZ ;  /* 0x0000000807077810 */ /* 0x000fc40007ffe0ff */
[----:B------:R-:W-:Y:S02]  /*03e0*/  FFMA R27, R8, R8, R27 ;  /* 0x00000008081b7223 */ /* 0x000fe4000000001b */
[----:B------:R-:W-:Y:S02]  /*03f0*/  ISETP.NE.AND P1, PT, R7, RZ, PT ;  /* 0x000000ff0700720c */ /* 0x000fe40003f25270 */
[----:B------:R-:W-:Y:S01]  /*0400*/  FFMA R27, R10, R10, R27 ;  /* 0x0000000a0a1b7223 */ /* 0x000fe2000000001b */
[----:B0-----:R-:W-:Y:S02]  /*0410*/  IADD3 R2, P2, PT, R2, 0x20, RZ ;  /* 0x0000002002027810 */ /* 0x001fe40007f5e0ff */
[----:B------:R-:W-:Y:S02]  /*0420*/  IADD3 R6, PT, PT, R6, 0x8, RZ ;  /* 0x0000000806067810 */ /* 0x000fe40007ffe0ff */
[----:B------:R-:W-:Y:S01]  /*0430*/  IADD3.X R3, PT, PT, RZ, R3, RZ, P2, !PT ;  /* 0x00000003ff037210 */ /* 0x000fe200017fe4ff */
[----:B--2---:R-:W-:-:S04]  /*0440*/  FADD R18, R21, -R18 ;  /* 0x8000001215127221 */ /* 0x004fc80000000000 */
[----:B------:R-:W-:Y:S01]  /*0450*/  FFMA R27, R18, R18, R27 ;  /* 0x00000012121b7223 */ /* 0x000fe2000000001b */
[----:B---3--:R-:W-:-:S04]  /*0460*/  FADD R24, R24, -R19 ;  /* 0x8000001318187221 */ /* 0x008fc80000000000 */
[----:B------:R-:W-:Y:S01]  /*0470*/  FFMA R27, R24, R24, R27 ;  /* 0x00000018181b7223 */ /* 0x000fe2000000001b */
[----:B------:R-:W-:-:S04]  /*0480*/  FADD R26, R26, -R23 ;  /* 0x800000171a1a7221 */ /* 0x000fc80000000000 */
[----:B------:R-:W-:Y:S01]  /*0490*/  FFMA R27, R26, R26, R27 ;  /* 0x0000001a1a1b7223 */ /* 0x000fe2000000001b */
[----:B------:R-:W-:-:S04]  /*04a0*/  FADD R28, R28, -R25 ;  /* 0x800000191c1c7221 */ /* 0x000fc80000000000 */
[----:B------:R-:W-:Y:S01]  /*04b0*/  FFMA R19, R28, R28, R27 ;  /* 0x0000001c1c137223 */ /* 0x000fe2000000001b */
[----:B------:R-:W-:Y:S06]  /*04c0*/  @P1 BRA `(.L_x_81) ;  /* 0xfffffffc005c1947 */ /* 0x000fec000383ffff */
[----:B------:R-:W-:-:S07]  /*04d0*/  IMAD.MOV.U32 R18, RZ, RZ, R12 ;  /* 0x000000ffff127224 */ /* 0x000fce00078e000c */
.L_x_80:
[----:B------:R-:W-:-:S13]  /*04e0*/  ISETP.NE.AND P1, PT, R20, RZ, PT ;  /* 0x000000ff1400720c */ /* 0x000fda0003f25270 */
[----:B------:R-:W-:Y:S05]  /*04f0*/  @!P1 BRA `(.L_x_82) ;  /* 0x0000000000fc9947 */ /* 0x000fea0003800000 */
[----:B------:R-:W-:Y:S01]  /*0500*/  ISETP.NE.AND P1, PT, R14, RZ, PT ;  /* 0x000000ff0e00720c */ /* 0x000fe20003f25270 */
[----:B------:R-:W-:-:S12]  /*0510*/  @!P0 BRA `(.L_x_83) ;  /* 0x0000000000708947 */ /* 0x000fd80003800000 */
[----:B------:R-:W0:Y:S01]  /*0520*/  LDC.64 R6, c[0x0][0x380] ;  /* 0x0000e000ff067b82 */ /* 0x000e220000000a00 */
[-C--:B------:R-:W-:Y:S02]  /*0530*/  IADD3 R9, PT, PT, R13, R18.reuse, RZ ;  /* 0x000000120d097210 */ /* 0x080fe40007ffe0ff */
[CC--:B------:R-:W-:Y:S02]  /*0540*/  IADD3 R11, PT, PT, R17.reuse, R18.reuse, RZ ;  /* 0x00000012110b7210 */ /* 0x0c0fe40007ffe0ff */
[----:B------:R-:W-:-:S03]  /*0550*/  IADD3 R8, P2, PT, R17, R18, RZ ;  /* 0x0000001211087210 */ /* 0x000fc60007f5e0ff */
[----:B------:R-:W1:Y:S08]  /*0560*/  LDC.64 R4, c[0x0][0x388] ;  /* 0x0000e200ff047b82 */ /* 0x000e700000000a00 */
[----:B------:R-:W2:Y:S01]  /*0570*/  LDC.64 R2, c[0x0][0x388] ;  /* 0x0000e200ff027b82 */ /* 0x000ea20000000a00 */
[----:B0-----:R-:W-:Y:S01]  /*0580*/  IMAD.WIDE R6, R9, 0x4, R6 ;  /* 0x0000000409067825 */ /* 0x001fe200078e0206 */
[----:B------:R-:W-:-:S04]  /*0590*/  IADD3.X R9, PT, PT, RZ, RZ, RZ, P2, !PT ;  /* 0x000000ffff097210 */ /* 0x000fc800017fe4ff */
        /* <DEDUP_REMOVED lines=11> */
[----:B------:R-:W-:Y:S01]  /*0650*/  IADD3 R18, PT, PT, R18, 0x4, RZ ;  /* 0x0000000412127810 */ /* 0x000fe20007ffe0ff */
        /* <DEDUP_REMOVED lines=8> */
.L_x_83:
[----:B------:R-:W-:Y:S05]  /*06e0*/  @!P1 BRA `(.L_x_82) ;  /* 0x0000000000809947 */ /* 0x000fea0003800000 */
[----:B------:R-:W-:Y:S01]  /*06f0*/  ISETP.NE.AND P2, PT, R14, 0x1, PT ;  /* 0x000000010e00780c */ /* 0x000fe20003f45270 */
[----:B------:R-:W0:Y:S01]  /*0700*/  LDC.64 R10, c[0x0][0x388] ;  /* 0x0000e200ff0a7b82 */ /* 0x000e220000000a00 */
[----:B------:R-:W-:-:S07]  /*0710*/  LOP3.LUT P1, RZ, R22, 0x1, RZ, 0xc0, !PT ;  /* 0x0000000116ff7812 */ /* 0x000fce000782c0ff */
[----:B------:R-:W1:Y:S04]  /*0720*/  LDC.64 R8, c[0x0][0x380] ;  /* 0x0000e000ff087b82 */ /* 0x000e680000000a00 */
[CC--:B------:R-:W-:Y:S01]  /*0730*/  @P2 IADD3 R22, P3, PT, R17.reuse, R18.reuse, RZ ;  /* 0x0000001211162210 */ /* 0x0c0fe20007f7e0ff */
[----:B------:R-:W-:Y:S01]  /*0740*/  @P2 IMAD.IADD R23, R17, 0x1, R18 ;  /* 0x0000000111172824 */ /* 0x000fe200078e0212 */
[----:B------:R-:W-:Y:S02]  /*0750*/  @P2 IADD3 R21, PT, PT, R13, R18, RZ ;  /* 0x000000120d152210 */ /* 0x000fe40007ffe0ff */
[----:B------:R-:W2:Y:S01]  /*0760*/  @P2 LDC.64 R6, c[0x0][0x388] ;  /* 0x0000e200ff062b82 */ /* 0x000ea20000000a00 */
[----:B------:R-:W-:Y:S02]  /*0770*/  @P2 IADD3 R18, PT, PT, R18, 0x2, RZ ;  /* 0x0000000212122810 */ /* 0x000fe40007ffe0ff */
[----:B------:R-:W-:-:S05]  /*0780*/  @P2 IADD3.X R24, PT, PT, RZ, RZ, RZ, P3, !PT ;  /* 0x000000ffff182210 */ /* 0x000fca0001ffe4ff */
[----:B------:R-:W3:Y:S01]  /*0790*/  LDC.64 R2, c[0x0][0x380] ;  /* 0x0000e000ff027b82 */ /* 0x000ee20000000a00 */
[----:B0-----:R-:W-:-:S06]  /*07a0*/  @P2 IMAD.WIDE.U32 R10, R23, 0x4, R10 ;  /* 0x00000004170a2825 */ /* 0x001fcc00078e000a */
[----:B------:R-:W4:Y:S01]  /*07b0*/  @P2 LDG.E R11, desc[UR6][R10.64] ;  /* 0x000000060a0b2981 */ /* 0x000f22000c1e1900 */
[----:B------:R-:W0:Y:S01]  /*07c0*/  LDC.64 R4, c[0x0][0x388] ;  /* 0x0000e200ff047b82 */ /* 0x000e220000000a00 */
[----:B-1----:R-:W-:Y:S01]  /*07d0*/  @P2 IMAD.WIDE R8, R21, 0x4, R8 ;  /* 0x0000000415082825 */ /* 0x002fe200078e0208 */
[----:B------:R-:W-:-:S03]  /*07e0*/  @P1 IADD3 R21, PT, PT, R17, R18, RZ ;  /* 0x0000001211151210 */ /* 0x000fc60007ffe0ff */
[----:B------:R-:W-:Y:S02]  /*07f0*/  @P1 IMAD.IADD R17, R13, 0x1, R18 ;  /* 0x000000010d111824 */ /* 0x000fe400078e0212 */
[----:B------:R-:W4:Y:S01]  /*0800*/  @P2 LDG.E R18, desc[UR6][R8.64] ;  /* 0x0000000608122981 */ /* 0x000f22000c1e1900 */
[----:B--2---:R-:W-:-:S04]  /*0810*/  @P2 LEA R6, P3, R22, R6, 0x2 ;  /* 0x0000000616062211 */ /* 0x004fc800078610ff */
[----:B------:R-:W-:Y:S01]  /*0820*/  @P2 LEA.HI.X R7, R22, R7, R24, 0x2, P3 ;  /* 0x0000000716072211 */ /* 0x000fe200018f1418 */
[----:B---3--:R-:W-:-:S04]  /*0830*/  @P1 IMAD.WIDE R2, R17, 0x4, R2 ;  /* 0x0000000411021825 */ /* 0x008fc800078e0202 */
[----:B------:R-:W2:Y:S04]  /*0840*/  @P2 LDG.E R6, desc[UR6][R6.64+0x4] ;  /* 0x0000040606062981 */ /* 0x000ea8000c1e1900 */
[----:B------:R-:W2:Y:S01]  /*0850*/  @P2 LDG.E R17, desc[UR6][R8.64+0x4] ;  /* 0x0000040608112981 */ /* 0x000ea2000c1e1900 */
[----:B0-----:R-:W-:-:S03]  /*0860*/  @P1 IMAD.WIDE.U32 R4, R21, 0x4, R4 ;  /* 0x0000000415041825 */ /* 0x001fc600078e0004 */
[----:B------:R-:W3:Y:S04]  /*0870*/  @P1 LDG.E R2, desc[UR6][R2.64] ;  /* 0x0000000602021981 */ /* 0x000ee8000c1e1900 */
[----:B------:R-:W3:Y:S01]  /*0880*/  @P1 LDG.E R5, desc[UR6][R4.64] ;  /* 0x0000000604051981 */ /* 0x000ee2000c1e1900 */
[----:B----4-:R-:W-:-:S04]  /*0890*/  @P2 FADD R18, R18, -R11 ;  /* 0x8000000b12122221 */ /* 0x010fc80000000000 */
[----:B------:R-:W-:Y:S01]  /*08a0*/  @P2 FFMA R18, R18, R18, R19 ;  /* 0x0000001212122223 */ /* 0x000fe20000000013 */
[----:B--2---:R-:W-:-:S04]  /*08b0*/  @P2 FADD R17, R17, -R6 ;  /* 0x8000000611112221 */ /* 0x004fc80000000000 */
[----:B------:R-:W-:Y:S01]  /*08c0*/  @P2 FFMA R19, R17, R17, R18 ;  /* 0x0000001111132223 */ /* 0x000fe20000000012 */
[----:B---3--:R-:W-:-:S04]  /*08d0*/  @P1 FADD R6, R2, -R5 ;  /* 0x8000000502061221 */ /* 0x008fc80000000000 */
[----:B------:R-:W-:-:S07]  /*08e0*/  @P1 FFMA R19, R6, R6, R19 ;  /* 0x0000000606131223 */ /* 0x000fce0000000013 */
.L_x_82:
[----:B------:R-:W0:Y:S01]  /*08f0*/  LDCU UR8, c[0x0][0x39c] ;  /* 0x00007380ff0877ac */ /* 0x000e220008000800 */
[----:B------:R-:W1:Y:S01]  /*0900*/  LDC.64 R2, c[0x0][0x390] ;  /* 0x0000e400ff027b82 */ /* 0x000e620000000a00 */
[----:B0-----:R-:W-:Y:S01]  /*0910*/  IMAD R5, R0, UR8, R15 ;  /* 0x0000000800057c24 */ /* 0x001fe2000f8e020f */
[----:B------:R-:W-:-:S04]  /*0920*/  IADD3 R15, PT, PT, R15, 0x1, RZ ;  /* 0x000000010f0f7810 */ /* 0x000fc80007ffe0ff */
[----:B------:R-:W-:Y:S01]  /*0930*/  ISETP.NE.AND P1, PT, R15, UR8, PT ;  /* 0x000000080f007c0c */ /* 0x000fe2000bf25270 */
[----:B-1----:R-:W-:-:S05]  /*0940*/  IMAD.WIDE R2, R5, 0x4, R2 ;  /* 0x0000000405027825 */ /* 0x002fca00078e0202 */
[----:B------:R0:W-:Y:S07]  /*0950*/  STG.E desc[UR6][R2.64], R19 ;  /* 0x0000001302007986 */ /* 0x0001ee000c101906 */
[----:B------:R-:W-:Y:S05]  /*0960*/  @!P1 EXIT ;  /* 0x000000000000994d */ /* 0x000fea0003800000 */
[----:B------:R-:W-:Y:S05]  /*0970*/  BRA `(.L_x_84) ;  /* 0xfffffff800007947 */ /* 0x000fea000383ffff */
.L_x_79:
[C---:B------:R-:W-:Y:S01]  /*0980*/  ISETP.GE.U32.AND P0, PT, R3.reuse, 0x8, PT ;  /* 0x000000080300780c */ /* 0x040fe20003f06070 */
[----:B------:R-:W-:Y:S01]  /*0990*/  HFMA2 R2, -RZ, RZ, 0, 0 ;  /* 0x00000000ff027431 */ /* 0x000fe200000001ff */
[----:B------:R-:W-:-:S04]  /*09a0*/  LOP3.LUT R8, R3, 0x7, RZ, 0xc0, !PT ;  /* 0x0000000703087812 */ /* 0x000fc800078ec0ff */
[----:B------:R-:W-:-:S07]  /*09b0*/  ISETP.NE.AND P1, PT, R8, RZ, PT ;  /* 0x000000ff0800720c */ /* 0x000fce0003f25270 */
[----:B------:R-:W-:Y:S06]  /*09c0*/  @!P0 BRA `(.L_x_85) ;  /* 0x0000000000408947 */ /* 0x000fec0003800000 */
[----:B------:R-:W0:Y:S01]  /*09d0*/  LDC.64 R6, c[0x0][0x390] ;  /* 0x0000e400ff067b82 */ /* 0x000e220000000a00 */
[----:B------:R-:W-:Y:S01]  /*09e0*/  LOP3.LUT R2, R3, 0x7ffffff8, RZ, 0xc0, !PT ;  /* 0x7ffffff803027812 */ /* 0x000fe200078ec0ff */
[----:B------:R-:W-:-:S06]  /*09f0*/  UMOV UR4, URZ ;  /* 0x000000ff00047c82 */ /* 0x000fcc0008000000 */
.L_x_86:
[----:B-1----:R-:W-:Y:S01]  /*0a00*/  IMAD R5, R0, R3, UR4 ;  /* 0x0000000400057e24 */ /* 0x002fe2000f8e0203 */
[----:B------:R-:W-:-:S03]  /*0a10*/  UIADD3 UR4, UPT, UPT, UR4, 0x8, URZ ;  /* 0x0000000804047890 */ /* 0x000fc6000fffe0ff */
[----:B0-----:R-:W-:-:S03]  /*0a20*/  IMAD.WIDE R4, R5, 0x4, R6 ;  /* 0x0000000405047825 */ /* 0x001fc600078e0206 */
[----:B------:R-:W-:Y:S02]  /*0a30*/  ISETP.NE.AND P0, PT, R2, UR4, PT ;  /* 0x0000000402007c0c */ /* 0x000fe4000bf05270 */
[----:B------:R1:W-:Y:S04]  /*0a40*/  STG.E desc[UR6][R4.64], RZ ;  /* 0x000000ff04007986 */ /* 0x0003e8000c101906 */
[----:B------:R1:W-:Y:S04]  /*0a50*/  STG.E desc[UR6][R4.64+0x4], RZ ;  /* 0x000004ff04007986 */ /* 0x0003e8000c101906 */
[----:B------:R1:W-:Y:S04]  /*0a60*/  STG.E desc[UR6][R4.64+0x8], RZ ;  /* 0x000008ff04007986 */ /* 0x0003e8000c101906 */
[----:B------:R1:W-:Y:S04]  /*0a70*/  STG.E desc[UR6][R4.64+0xc], RZ ;  /* 0x00000cff04007986 */ /* 0x0003e8000c101906 */
[----:B------:R1:W-:Y:S04]  /*0a80*/  STG.E desc[UR6][R4.64+0x10], RZ ;  /* 0x000010ff04007986 */ /* 0x0003e8000c101906 */
[----:B------:R1:W-:Y:S04]  /*0a90*/  STG.E desc[UR6][R4.64+0x14], RZ ;  /* 0x000014ff04007986 */ /* 0x0003e8000c101906 */
[----:B------:R1:W-:Y:S04]  /*0aa0*/  STG.E desc[UR6][R4.64+0x18], RZ ;  /* 0x000018ff04007986 */ /* 0x0003e8000c101906 */
[----:B------:R1:W-:Y:S01]  /*0ab0*/  STG.E desc[UR6][R4.64+0x1c], RZ ;  /* 0x00001cff04007986 */ /* 0x0003e2000c101906 */
[----:B------:R-:W-:Y:S05]  /*0ac0*/  @P0 BRA `(.L_x_86) ;  /* 0xfffffffc00cc0947 */ /* 0x000fea000383ffff */
.L_x_85:
[----:B------:R-:W-:Y:S05]  /*0ad0*/  @!P1 EXIT ;  /* 0x000000000000994d */ /* 0x000fea0003800000 */
[----:B------:R-:W-:Y:S02]  /*0ae0*/  ISETP.GE.U32.AND P0, PT, R8, 0x4, PT ;  /* 0x000000040800780c */ /* 0x000fe40003f06070 */
[----:B------:R-:W-:-:S04]  /*0af0*/  LOP3.LUT R6, R3, 0x3, RZ, 0xc0, !PT ;  /* 0x0000000303067812 */ /* 0x000fc800078ec0ff */
[----:B------:R-:W-:-:S07]  /*0b00*/  ISETP.NE.AND P1, PT, R6, RZ, PT ;  /* 0x000000ff0600720c */ /* 0x000fce0003f25270 */
[----:B------:R-:W-:Y:S06]  /*0b10*/  @!P0 BRA `(.L_x_87) ;  /* 0x0000000000208947 */ /* 0x000fec0003800000 */
[----:B-1----:R-:W0:Y:S01]  /*0b20*/  LDC.64 R4, c[0x0][0x390] ;  /* 0x0000e400ff047b82 */ /* 0x002e220000000a00 */
[----:B------:R-:W-:Y:S01]  /*0b30*/  IMAD R7, R0, R3, R2 ;  /* 0x0000000300077224 */ /* 0x000fe200078e0202 */
[----:B------:R-:W-:-:S03]  /*0b40*/  IADD3 R2, PT, PT, R2, 0x4, RZ ;  /* 0x0000000402027810 */ /* 0x000fc60007ffe0ff */
[----:B0-----:R-:W-:-:S05]  /*0b50*/  IMAD.WIDE R4, R7, 0x4, R4 ;  /* 0x0000000407047825 */ /* 0x001fca00078e0204 */
[----:B------:R0:W-:Y:S04]  /*0b60*/  STG.E desc[UR6][R4.64], RZ ;  /* 0x000000ff04007986 */ /* 0x0001e8000c101906 */
[----:B------:R0:W-:Y:S04]  /*0b70*/  STG.E desc[UR6][R4.64+0x4], RZ ;  /* 0x000004ff04007986 */ /* 0x0001e8000c101906 */
[----:B------:R0:W-:Y:S04]  /*0b80*/  STG.E desc[UR6][R4.64+0x8], RZ ;  /* 0x000008ff04007986 */ /* 0x0001e8000c101906 */
[----:B------:R0:W-:Y:S02]  /*0b90*/  STG.E desc[UR6][R4.64+0xc], RZ ;  /* 0x00000cff04007986 */ /* 0x0001e4000c101906 */
.L_x_87:
[----:B------:R-:W-:Y:S05]  /*0ba0*/  @!P1 EXIT ;  /* 0x000000000000994d */ /* 0x000fea0003800000 */
[----:B------:R-:W-:Y:S02]  /*0bb0*/  ISETP.NE.AND P0, PT, R6, 0x1, PT ;  /* 0x000000010600780c */ /* 0x000fe40003f05270 */
[----:B------:R-:W-:-:S04]  /*0bc0*/  LOP3.LUT R6, R3, 0x1, RZ, 0xc0, !PT ;  /* 0x0000000103067812 */ /* 0x000fc800078ec0ff */
[----:B------:R-:W-:-:S07]  /*0bd0*/  ISETP.NE.U32.AND P1, PT, R6, 0x1, PT ;  /* 0x000000010600780c */ /* 0x000fce0003f25070 */
[----:B01----:R-:W0:Y:S01]  /*0be0*/  @P0 LDC.64 R4, c[0x0][0x390] ;  /* 0x0000e400ff040b82 */ /* 0x003e220000000a00 */
[----:B------:R-:W-:-:S04]  /*0bf0*/  @P0 IMAD R7, R0, R3, R2 ;  /* 0x0000000300070224 */ /* 0x000fc800078e0202 */
[----:B0-----:R-:W-:-:S05]  /*0c00*/  @P0 IMAD.WIDE R4, R7, 0x4, R4 ;  /* 0x0000000407040825 */ /* 0x001fca00078e0204 */
[----:B------:R0:W-:Y:S04]  /*0c10*/  @P0 STG.E desc[UR6][R4.64], RZ ;  /* 0x000000ff04000986 */ /* 0x0001e8000c101906 */
[----:B------:R0:W-:Y:S01]  /*0c20*/  @P0 STG.E desc[UR6][R4.64+0x4], RZ ;  /* 0x000004ff04000986 */ /* 0x0001e2000c101906 */
[----:B------:R-:W-:Y:S05]  /*0c30*/  @P1 EXIT ;  /* 0x000000000000194d */ /* 0x000fea0003800000 */
[----:B0-----:R-:W0:Y:S01]  /*0c40*/  LDC.64 R4, c[0x0][0x390] ;  /* 0x0000e400ff047b82 */ /* 0x001e220000000a00 */
[----:B------:R-:W-:-:S05]  /*0c50*/  @P0 IADD3 R2, PT, PT, R2, 0x2, RZ ;  /* 0x0000000202020810 */ /* 0x000fca0007ffe0ff */
[----:B------:R-:W-:-:S04]  /*0c60*/  IMAD R3, R0, R3, R2 ;  /* 0x0000000300037224 */ /* 0x000fc800078e0202 */
[----:B0-----:R-:W-:-:S05]  /*0c70*/  IMAD.WIDE R2, R3, 0x4, R4 ;  /* 0x0000000403027825 */ /* 0x001fca00078e0204 */
[----:B------:R-:W-:Y:S01]  /*0c80*/  STG.E desc[UR6][R2.64], RZ ;  /* 0x000000ff02007986 */ /* 0x000fe2000c101906 */
[----:B------:R-:W-:Y:S05]  /*0c90*/  EXIT ;  /* 0x000000000000794d */ /* 0x000fea0003800000 */
.L_x_88:
        /* <DEDUP_REMOVED lines=14> */
.L_x_93:


//--------------------- .nv.shared.reserved.0     --------------------------
	.section	.nv.shared.reserved.0,"aw",@nobits
	.weak		__nv_reservedSMEM_offset_0_alias
	.size		__nv_reservedSMEM_offset_0_alias, 0, 64
	.other		__nv_reservedSMEM_offset_0_alias,@"STO_CUDA_RESERVED_SHARED STV_DEFAULT"
__nv_reservedSMEM_offset_0_alias:
	.zero		0
	.zero		64


//--------------------- .nv.constant0._Z17centroid_distancePfS_iiS_ --------------------------
	.section	.nv.constant0._Z17centroid_distancePfS_iiS_,"a",@progbits
	.sectionflags	@""
	.align	4
.nv.constant0._Z17centroid_distancePfS_iiS_:
	.zero		928


//--------------------- .nv.constant0._Z18calculate_centroidPfPiS_S_iii --------------------------
	.section	.nv.constant0._Z18calculate_centroidPfPiS_S_iii,"a",@progbits
	.sectionflags	@""
	.align	4
.nv.constant0._Z18calculate_centroidPfPiS_S_iii:
	.zero		940


//--------------------- .nv.constant0._Z14assign_clusterPiPKfS1_iiiPfS_ --------------------------
	.section	.nv.constant0._Z14assign_clusterPiPKfS1_iiiPfS_,"a",@progbits
	.sectionflags	@""
	.align	4
.nv.constant0._Z14assign_clusterPiPKfS1_iiiPfS_:
	.zero		952


//--------------------- .nv.constant0._Z18calculate_distancePfS_S_iii --------------------------
	.section	.nv.constant0._Z18calculate_distancePfS_S_iii,"a",@progbits
	.sectionflags	@""
	.align	4
.nv.constant0._Z18calculate_distancePfS_S_iii:
	.zero		932


//--------------------- SYMBOLS --------------------------

	.type		.nv.reservedSmem.offset0,@object
	.size		.nv.reservedSmem.offset0,0x4
